//
// Generated by NVIDIA NVVM Compiler
//
// Compiler Build ID: CL-36424714
// Cuda compilation tools, release 13.0, V13.0.88
// Based on NVVM 20.0.0
//

.version 9.0
.target sm_100
.address_size 64

	// .globl	cosine_similarity_kernel
// _ZZ24cosine_similarity_kernelE12shared_query has been demoted
// _ZZ24cosine_similarity_kernelE10shared_doc has been demoted

.visible .entry cosine_similarity_kernel(
	.param .u64 .ptr .align 1 cosine_similarity_kernel_param_0,
	.param .u64 .ptr .align 1 cosine_similarity_kernel_param_1,
	.param .u64 .ptr .align 1 cosine_similarity_kernel_param_2,
	.param .u32 cosine_similarity_kernel_param_3,
	.param .u32 cosine_similarity_kernel_param_4
)
{
	.reg .pred 	%p<7>;
	.reg .b32 	%r<19>;
	.reg .b32 	%f<36>;
	.reg .b64 	%rd<16>;
	// demoted variable
	.shared .align 4 .b8 _ZZ24cosine_similarity_kernelE12shared_query[4096];
	// demoted variable
	.shared .align 4 .b8 _ZZ24cosine_similarity_kernelE10shared_doc[4096];
	ld.param.u64 	%rd4, [cosine_similarity_kernel_param_0];
	ld.param.u64 	%rd5, [cosine_similarity_kernel_param_1];
	ld.param.u64 	%rd6, [cosine_similarity_kernel_param_2];
	ld.param.u32 	%r10, [cosine_similarity_kernel_param_3];
	ld.param.u32 	%r9, [cosine_similarity_kernel_param_4];
	mov.u32 	%r11, %ctaid.x;
	mov.u32 	%r1, %ntid.x;
	mov.u32 	%r2, %tid.x;
	mad.lo.s32 	%r3, %r11, %r1, %r2;
	setp.ge.s32 	%p1, %r3, %r10;
	@%p1 bra 	$L__BB0_10;
	setp.lt.s32 	%p2, %r9, 1;
	mov.f32 	%f30, 0f00000000;
	mov.f32 	%f31, %f30;
	mov.f32 	%f32, %f30;
	@%p2 bra 	$L__BB0_9;
	shl.b32 	%r13, %r2, 2;
	mov.u32 	%r14, _ZZ24cosine_similarity_kernelE12shared_query;
	add.s32 	%r4, %r14, %r13;
	mov.u32 	%r15, _ZZ24cosine_similarity_kernelE10shared_doc;
	add.s32 	%r5, %r15, %r13;
	cvta.to.global.u64 	%rd1, %rd4;
	cvta.to.global.u64 	%rd2, %rd5;
	mul.lo.s32 	%r16, %r9, %r3;
	cvt.s64.s32 	%rd3, %r16;
	mov.f32 	%f32, 0f00000000;
	mov.b32 	%r18, 0;
	mov.f32 	%f31, %f32;
	mov.f32 	%f30, %f32;
$L__BB0_3:
	add.s32 	%r7, %r18, %r2;
	setp.ge.s32 	%p3, %r7, %r9;
	@%p3 bra 	$L__BB0_5;
	cvt.s64.s32 	%rd7, %r7;
	mul.wide.s32 	%rd8, %r7, 4;
	add.s64 	%rd9, %rd1, %rd8;
	ld.global.nc.f32 	%f18, [%rd9];
	st.shared.f32 	[%r4], %f18;
	add.s64 	%rd10, %rd7, %rd3;
	shl.b64 	%rd11, %rd10, 2;
	add.s64 	%rd12, %rd2, %rd11;
	ld.global.nc.f32 	%f29, [%rd12];
	bra.uni 	$L__BB0_6;
$L__BB0_5:
	mov.b32 	%r17, 0;
	st.shared.u32 	[%r4], %r17;
	mov.f32 	%f29, 0f00000000;
$L__BB0_6:
	setp.ge.s32 	%p4, %r7, %r9;
	st.shared.f32 	[%r5], %f29;
	bar.sync 	0;
	@%p4 bra 	$L__BB0_8;
	ld.shared.f32 	%f19, [%r4];
	ld.shared.f32 	%f20, [%r5];
	fma.rn.f32 	%f30, %f19, %f20, %f30;
	fma.rn.f32 	%f31, %f19, %f19, %f31;
	fma.rn.f32 	%f32, %f20, %f20, %f32;
$L__BB0_8:
	bar.sync 	0;
	add.s32 	%r18, %r18, %r1;
	setp.lt.s32 	%p5, %r18, %r9;
	@%p5 bra 	$L__BB0_3;
$L__BB0_9:
	sqrt.rn.f32 	%f21, %f31;
	sqrt.rn.f32 	%f22, %f32;
	mul.f32 	%f23, %f21, %f22;
	setp.gt.f32 	%p6, %f23, 0f00000000;
	div.rn.f32 	%f24, %f30, %f23;
	selp.f32 	%f25, %f24, 0f00000000, %p6;
	cvta.to.global.u64 	%rd13, %rd6;
	mul.wide.s32 	%rd14, %r3, 4;
	add.s64 	%rd15, %rd13, %rd14;
	st.global.f32 	[%rd15], %f25;
$L__BB0_10:
	ret;

}
	// .globl	normalize_vectors_kernel
.visible .entry normalize_vectors_kernel(
	.param .u64 .ptr .align 1 normalize_vectors_kernel_param_0,
	.param .u32 normalize_vectors_kernel_param_1,
	.param .u32 normalize_vectors_kernel_param_2
)
{
	.reg .pred 	%p<22>;
	.reg .b32 	%r<50>;
	.reg .b32 	%f<142>;
	.reg .b64 	%rd<39>;

	ld.param.u64 	%rd15, [normalize_vectors_kernel_param_0];
	ld.param.u32 	%r34, [normalize_vectors_kernel_param_1];
	ld.param.u32 	%r33, [normalize_vectors_kernel_param_2];
	mov.u32 	%r35, %ctaid.x;
	mov.u32 	%r36, %ntid.x;
	mov.u32 	%r37, %tid.x;
	mad.lo.s32 	%r1, %r35, %r36, %r37;
	setp.ge.s32 	%p1, %r1, %r34;
	@%p1 bra 	$L__BB1_27;
	cvta.to.global.u64 	%rd1, %rd15;
	mul.lo.s32 	%r2, %r33, %r1;
	mul.wide.s32 	%rd16, %r2, 4;
	add.s64 	%rd2, %rd1, %rd16;
	setp.lt.s32 	%p2, %r33, 1;
	mov.f32 	%f141, 0f00000000;
	@%p2 bra 	$L__BB1_14;
	and.b32  	%r3, %r33, 15;
	setp.lt.u32 	%p3, %r33, 16;
	mov.f32 	%f141, 0f00000000;
	mov.b32 	%r42, 0;
	@%p3 bra 	$L__BB1_5;
	and.b32  	%r42, %r33, 2147483632;
	neg.s32 	%r40, %r42;
	add.s64 	%rd18, %rd16, %rd1;
	add.s64 	%rd35, %rd18, 32;
	mov.f32 	%f141, 0f00000000;
$L__BB1_4:
	.pragma "nounroll";
	ld.global.f32 	%f19, [%rd35+-32];
	fma.rn.f32 	%f20, %f19, %f19, %f141;
	ld.global.f32 	%f21, [%rd35+-28];
	fma.rn.f32 	%f22, %f21, %f21, %f20;
	ld.global.f32 	%f23, [%rd35+-24];
	fma.rn.f32 	%f24, %f23, %f23, %f22;
	ld.global.f32 	%f25, [%rd35+-20];
	fma.rn.f32 	%f26, %f25, %f25, %f24;
	ld.global.f32 	%f27, [%rd35+-16];
	fma.rn.f32 	%f28, %f27, %f27, %f26;
	ld.global.f32 	%f29, [%rd35+-12];
	fma.rn.f32 	%f30, %f29, %f29, %f28;
	ld.global.f32 	%f31, [%rd35+-8];
	fma.rn.f32 	%f32, %f31, %f31, %f30;
	ld.global.f32 	%f33, [%rd35+-4];
	fma.rn.f32 	%f34, %f33, %f33, %f32;
	ld.global.f32 	%f35, [%rd35];
	fma.rn.f32 	%f36, %f35, %f35, %f34;
	ld.global.f32 	%f37, [%rd35+4];
	fma.rn.f32 	%f38, %f37, %f37, %f36;
	ld.global.f32 	%f39, [%rd35+8];
	fma.rn.f32 	%f40, %f39, %f39, %f38;
	ld.global.f32 	%f41, [%rd35+12];
	fma.rn.f32 	%f42, %f41, %f41, %f40;
	ld.global.f32 	%f43, [%rd35+16];
	fma.rn.f32 	%f44, %f43, %f43, %f42;
	ld.global.f32 	%f45, [%rd35+20];
	fma.rn.f32 	%f46, %f45, %f45, %f44;
	ld.global.f32 	%f47, [%rd35+24];
	fma.rn.f32 	%f48, %f47, %f47, %f46;
	ld.global.f32 	%f49, [%rd35+28];
	fma.rn.f32 	%f141, %f49, %f49, %f48;
	add.s32 	%r40, %r40, 16;
	add.s64 	%rd35, %rd35, 64;
	setp.ne.s32 	%p4, %r40, 0;
	@%p4 bra 	$L__BB1_4;
$L__BB1_5:
	setp.eq.s32 	%p5, %r3, 0;
	@%p5 bra 	$L__BB1_14;
	and.b32  	%r9, %r33, 7;
	setp.lt.u32 	%p6, %r3, 8;
	@%p6 bra 	$L__BB1_8;
	mul.wide.u32 	%rd19, %r42, 4;
	add.s64 	%rd20, %rd2, %rd19;
	ld.global.f32 	%f51, [%rd20];
	fma.rn.f32 	%f52, %f51, %f51, %f141;
	ld.global.f32 	%f53, [%rd20+4];
	fma.rn.f32 	%f54, %f53, %f53, %f52;
	ld.global.f32 	%f55, [%rd20+8];
	fma.rn.f32 	%f56, %f55, %f55, %f54;
	ld.global.f32 	%f57, [%rd20+12];
	fma.rn.f32 	%f58, %f57, %f57, %f56;
	ld.global.f32 	%f59, [%rd20+16];
	fma.rn.f32 	%f60, %f59, %f59, %f58;
	ld.global.f32 	%f61, [%rd20+20];
	fma.rn.f32 	%f62, %f61, %f61, %f60;
	ld.global.f32 	%f63, [%rd20+24];
	fma.rn.f32 	%f64, %f63, %f63, %f62;
	ld.global.f32 	%f65, [%rd20+28];
	fma.rn.f32 	%f141, %f65, %f65, %f64;
	add.s32 	%r42, %r42, 8;
$L__BB1_8:
	setp.eq.s32 	%p7, %r9, 0;
	@%p7 bra 	$L__BB1_14;
	and.b32  	%r12, %r33, 3;
	setp.lt.u32 	%p8, %r9, 4;
	@%p8 bra 	$L__BB1_11;
	mul.wide.u32 	%rd21, %r42, 4;
	add.s64 	%rd22, %rd2, %rd21;
	ld.global.f32 	%f67, [%rd22];
	fma.rn.f32 	%f68, %f67, %f67, %f141;
	ld.global.f32 	%f69, [%rd22+4];
	fma.rn.f32 	%f70, %f69, %f69, %f68;
	ld.global.f32 	%f71, [%rd22+8];
	fma.rn.f32 	%f72, %f71, %f71, %f70;
	ld.global.f32 	%f73, [%rd22+12];
	fma.rn.f32 	%f141, %f73, %f73, %f72;
	add.s32 	%r42, %r42, 4;
$L__BB1_11:
	setp.eq.s32 	%p9, %r12, 0;
	@%p9 bra 	$L__BB1_14;
	mul.wide.u32 	%rd24, %r42, 4;
	add.s64 	%rd25, %rd16, %rd24;
	add.s64 	%rd36, %rd1, %rd25;
	neg.s32 	%r44, %r12;
$L__BB1_13:
	.pragma "nounroll";
	ld.global.f32 	%f74, [%rd36];
	fma.rn.f32 	%f141, %f74, %f74, %f141;
	add.s64 	%rd36, %rd36, 4;
	add.s32 	%r44, %r44, 1;
	setp.ne.s32 	%p10, %r44, 0;
	@%p10 bra 	$L__BB1_13;
$L__BB1_14:
	setp.lt.s32 	%p11, %r33, 1;
	sqrt.rn.f32 	%f14, %f141;
	setp.leu.f32 	%p12, %f14, 0f00000000;
	or.pred  	%p13, %p12, %p11;
	@%p13 bra 	$L__BB1_27;
	and.b32  	%r18, %r33, 15;
	setp.lt.u32 	%p14, %r33, 16;
	mov.b32 	%r47, 0;
	@%p14 bra 	$L__BB1_18;
	and.b32  	%r47, %r33, 2147483632;
	neg.s32 	%r45, %r47;
	add.s64 	%rd27, %rd16, %rd1;
	add.s64 	%rd37, %rd27, 32;
$L__BB1_17:
	.pragma "nounroll";
	ld.global.f32 	%f75, [%rd37+-32];
	div.rn.f32 	%f76, %f75, %f14;
	st.global.f32 	[%rd37+-32], %f76;
	ld.global.f32 	%f77, [%rd37+-28];
	div.rn.f32 	%f78, %f77, %f14;
	st.global.f32 	[%rd37+-28], %f78;
	ld.global.f32 	%f79, [%rd37+-24];
	div.rn.f32 	%f80, %f79, %f14;
	st.global.f32 	[%rd37+-24], %f80;
	ld.global.f32 	%f81, [%rd37+-20];
	div.rn.f32 	%f82, %f81, %f14;
	st.global.f32 	[%rd37+-20], %f82;
	ld.global.f32 	%f83, [%rd37+-16];
	div.rn.f32 	%f84, %f83, %f14;
	st.global.f32 	[%rd37+-16], %f84;
	ld.global.f32 	%f85, [%rd37+-12];
	div.rn.f32 	%f86, %f85, %f14;
	st.global.f32 	[%rd37+-12], %f86;
	ld.global.f32 	%f87, [%rd37+-8];
	div.rn.f32 	%f88, %f87, %f14;
	st.global.f32 	[%rd37+-8], %f88;
	ld.global.f32 	%f89, [%rd37+-4];
	div.rn.f32 	%f90, %f89, %f14;
	st.global.f32 	[%rd37+-4], %f90;
	ld.global.f32 	%f91, [%rd37];
	div.rn.f32 	%f92, %f91, %f14;
	st.global.f32 	[%rd37], %f92;
	ld.global.f32 	%f93, [%rd37+4];
	div.rn.f32 	%f94, %f93, %f14;
	st.global.f32 	[%rd37+4], %f94;
	ld.global.f32 	%f95, [%rd37+8];
	div.rn.f32 	%f96, %f95, %f14;
	st.global.f32 	[%rd37+8], %f96;
	ld.global.f32 	%f97, [%rd37+12];
	div.rn.f32 	%f98, %f97, %f14;
	st.global.f32 	[%rd37+12], %f98;
	ld.global.f32 	%f99, [%rd37+16];
	div.rn.f32 	%f100, %f99, %f14;
	st.global.f32 	[%rd37+16], %f100;
	ld.global.f32 	%f101, [%rd37+20];
	div.rn.f32 	%f102, %f101, %f14;
	st.global.f32 	[%rd37+20], %f102;
	ld.global.f32 	%f103, [%rd37+24];
	div.rn.f32 	%f104, %f103, %f14;
	st.global.f32 	[%rd37+24], %f104;
	ld.global.f32 	%f105, [%rd37+28];
	div.rn.f32 	%f106, %f105, %f14;
	st.global.f32 	[%rd37+28], %f106;
	add.s32 	%r45, %r45, 16;
	add.s64 	%rd37, %rd37, 64;
	setp.ne.s32 	%p15, %r45, 0;
	@%p15 bra 	$L__BB1_17;
$L__BB1_18:
	setp.eq.s32 	%p16, %r18, 0;
	@%p16 bra 	$L__BB1_27;
	and.b32  	%r24, %r33, 7;
	setp.lt.u32 	%p17, %r18, 8;
	@%p17 bra 	$L__BB1_21;
	mul.wide.u32 	%rd28, %r47, 4;
	add.s64 	%rd29, %rd2, %rd28;
	ld.global.f32 	%f107, [%rd29];
	div.rn.f32 	%f108, %f107, %f14;
	st.global.f32 	[%rd29], %f108;
	ld.global.f32 	%f109, [%rd29+4];
	div.rn.f32 	%f110, %f109, %f14;
	st.global.f32 	[%rd29+4], %f110;
	ld.global.f32 	%f111, [%rd29+8];
	div.rn.f32 	%f112, %f111, %f14;
	st.global.f32 	[%rd29+8], %f112;
	ld.global.f32 	%f113, [%rd29+12];
	div.rn.f32 	%f114, %f113, %f14;
	st.global.f32 	[%rd29+12], %f114;
	ld.global.f32 	%f115, [%rd29+16];
	div.rn.f32 	%f116, %f115, %f14;
	st.global.f32 	[%rd29+16], %f116;
	ld.global.f32 	%f117, [%rd29+20];
	div.rn.f32 	%f118, %f117, %f14;
	st.global.f32 	[%rd29+20], %f118;
	ld.global.f32 	%f119, [%rd29+24];
	div.rn.f32 	%f120, %f119, %f14;
	st.global.f32 	[%rd29+24], %f120;
	ld.global.f32 	%f121, [%rd29+28];
	div.rn.f32 	%f122, %f121, %f14;
	st.global.f32 	[%rd29+28], %f122;
	add.s32 	%r47, %r47, 8;
$L__BB1_21:
	setp.eq.s32 	%p18, %r24, 0;
	@%p18 bra 	$L__BB1_27;
	and.b32  	%r27, %r33, 3;
	setp.lt.u32 	%p19, %r24, 4;
	@%p19 bra 	$L__BB1_24;
	mul.wide.u32 	%rd30, %r47, 4;
	add.s64 	%rd31, %rd2, %rd30;
	ld.global.f32 	%f123, [%rd31];
	div.rn.f32 	%f124, %f123, %f14;
	st.global.f32 	[%rd31], %f124;
	ld.global.f32 	%f125, [%rd31+4];
	div.rn.f32 	%f126, %f125, %f14;
	st.global.f32 	[%rd31+4], %f126;
	ld.global.f32 	%f127, [%rd31+8];
	div.rn.f32 	%f128, %f127, %f14;
	st.global.f32 	[%rd31+8], %f128;
	ld.global.f32 	%f129, [%rd31+12];
	div.rn.f32 	%f130, %f129, %f14;
	st.global.f32 	[%rd31+12], %f130;
	add.s32 	%r47, %r47, 4;
$L__BB1_24:
	setp.eq.s32 	%p20, %r27, 0;
	@%p20 bra 	$L__BB1_27;
	mul.wide.u32 	%rd33, %r47, 4;
	add.s64 	%rd34, %rd16, %rd33;
	add.s64 	%rd38, %rd1, %rd34;
	neg.s32 	%r49, %r27;
$L__BB1_26:
	.pragma "nounroll";
	ld.global.f32 	%f131, [%rd38];
	div.rn.f32 	%f132, %f131, %f14;
	st.global.f32 	[%rd38], %f132;
	add.s64 	%rd38, %rd38, 4;
	add.s32 	%r49, %r49, 1;
	setp.ne.s32 	%p21, %r49, 0;
	@%p21 bra 	$L__BB1_26;
$L__BB1_27:
	ret;

}
	// .globl	pairwise_distances_kernel
.visible .entry pairwise_distances_kernel(
	.param .u64 .ptr .align 1 pairwise_distances_kernel_param_0,
	.param .u64 .ptr .align 1 pairwise_distances_kernel_param_1,
	.param .u64 .ptr .align 1 pairwise_distances_kernel_param_2,
	.param .u32 pairwise_distances_kernel_param_3,
	.param .u32 pairwise_distances_kernel_param_4,
	.param .u32 pairwise_distances_kernel_param_5
)
{
	.reg .pred 	%p<13>;
	.reg .b32 	%r<34>;
	.reg .b32 	%f<84>;
	.reg .b64 	%rd<44>;

	ld.param.u64 	%rd12, [pairwise_distances_kernel_param_0];
	ld.param.u64 	%rd13, [pairwise_distances_kernel_param_1];
	ld.param.u64 	%rd11, [pairwise_distances_kernel_param_2];
	ld.param.u32 	%r16, [pairwise_distances_kernel_param_3];
	ld.param.u32 	%r17, [pairwise_distances_kernel_param_4];
	ld.param.u32 	%r15, [pairwise_distances_kernel_param_5];
	cvta.to.global.u64 	%rd1, %rd13;
	cvta.to.global.u64 	%rd2, %rd12;
	mov.u32 	%r18, %ctaid.x;
	mov.u32 	%r19, %ntid.x;
	mov.u32 	%r20, %tid.x;
	mad.lo.s32 	%r1, %r18, %r19, %r20;
	mov.u32 	%r21, %ctaid.y;
	mov.u32 	%r22, %ntid.y;
	mov.u32 	%r23, %tid.y;
	mad.lo.s32 	%r24, %r21, %r22, %r23;
	setp.ge.s32 	%p1, %r1, %r16;
	setp.ge.s32 	%p2, %r24, %r17;
	or.pred  	%p3, %p1, %p2;
	@%p3 bra 	$L__BB2_14;
	mul.lo.s32 	%r25, %r15, %r1;
	cvt.s64.s32 	%rd3, %r25;
	mul.lo.s32 	%r26, %r15, %r24;
	cvt.s64.s32 	%rd4, %r26;
	setp.lt.s32 	%p4, %r15, 1;
	mov.f32 	%f83, 0f00000000;
	@%p4 bra 	$L__BB2_13;
	and.b32  	%r3, %r15, 7;
	setp.lt.u32 	%p5, %r15, 8;
	mov.f32 	%f83, 0f00000000;
	mov.b32 	%r32, 0;
	@%p5 bra 	$L__BB2_5;
	and.b32  	%r32, %r15, 2147483640;
	neg.s32 	%r30, %r32;
	shl.b64 	%rd14, %rd3, 2;
	add.s64 	%rd15, %rd14, %rd2;
	add.s64 	%rd43, %rd15, 16;
	shl.b64 	%rd16, %rd4, 2;
	add.s64 	%rd17, %rd16, %rd1;
	add.s64 	%rd42, %rd17, 16;
	mov.f32 	%f83, 0f00000000;
$L__BB2_4:
	.pragma "nounroll";
	ld.global.nc.f32 	%f17, [%rd43+-16];
	ld.global.nc.f32 	%f18, [%rd42+-16];
	sub.f32 	%f19, %f17, %f18;
	fma.rn.f32 	%f20, %f19, %f19, %f83;
	ld.global.nc.f32 	%f21, [%rd43+-12];
	ld.global.nc.f32 	%f22, [%rd42+-12];
	sub.f32 	%f23, %f21, %f22;
	fma.rn.f32 	%f24, %f23, %f23, %f20;
	ld.global.nc.f32 	%f25, [%rd43+-8];
	ld.global.nc.f32 	%f26, [%rd42+-8];
	sub.f32 	%f27, %f25, %f26;
	fma.rn.f32 	%f28, %f27, %f27, %f24;
	ld.global.nc.f32 	%f29, [%rd43+-4];
	ld.global.nc.f32 	%f30, [%rd42+-4];
	sub.f32 	%f31, %f29, %f30;
	fma.rn.f32 	%f32, %f31, %f31, %f28;
	ld.global.nc.f32 	%f33, [%rd43];
	ld.global.nc.f32 	%f34, [%rd42];
	sub.f32 	%f35, %f33, %f34;
	fma.rn.f32 	%f36, %f35, %f35, %f32;
	ld.global.nc.f32 	%f37, [%rd43+4];
	ld.global.nc.f32 	%f38, [%rd42+4];
	sub.f32 	%f39, %f37, %f38;
	fma.rn.f32 	%f40, %f39, %f39, %f36;
	ld.global.nc.f32 	%f41, [%rd43+8];
	ld.global.nc.f32 	%f42, [%rd42+8];
	sub.f32 	%f43, %f41, %f42;
	fma.rn.f32 	%f44, %f43, %f43, %f40;
	ld.global.nc.f32 	%f45, [%rd43+12];
	ld.global.nc.f32 	%f46, [%rd42+12];
	sub.f32 	%f47, %f45, %f46;
	fma.rn.f32 	%f83, %f47, %f47, %f44;
	add.s32 	%r30, %r30, 8;
	add.s64 	%rd43, %rd43, 32;
	add.s64 	%rd42, %rd42, 32;
	setp.ne.s32 	%p6, %r30, 0;
	@%p6 bra 	$L__BB2_4;
$L__BB2_5:
	setp.eq.s32 	%p7, %r3, 0;
	@%p7 bra 	$L__BB2_13;
	and.b32  	%r9, %r15, 3;
	setp.lt.u32 	%p8, %r3, 4;
	@%p8 bra 	$L__BB2_8;
	cvt.u64.u32 	%rd18, %r32;
	add.s64 	%rd19, %rd18, %rd3;
	shl.b64 	%rd20, %rd19, 2;
	add.s64 	%rd21, %rd2, %rd20;
	ld.global.nc.f32 	%f49, [%rd21];
	add.s64 	%rd22, %rd18, %rd4;
	shl.b64 	%rd23, %rd22, 2;
	add.s64 	%rd24, %rd1, %rd23;
	ld.global.nc.f32 	%f50, [%rd24];
	sub.f32 	%f51, %f49, %f50;
	fma.rn.f32 	%f52, %f51, %f51, %f83;
	ld.global.nc.f32 	%f53, [%rd21+4];
	ld.global.nc.f32 	%f54, [%rd24+4];
	sub.f32 	%f55, %f53, %f54;
	fma.rn.f32 	%f56, %f55, %f55, %f52;
	ld.global.nc.f32 	%f57, [%rd21+8];
	ld.global.nc.f32 	%f58, [%rd24+8];
	sub.f32 	%f59, %f57, %f58;
	fma.rn.f32 	%f60, %f59, %f59, %f56;
	ld.global.nc.f32 	%f61, [%rd21+12];
	ld.global.nc.f32 	%f62, [%rd24+12];
	sub.f32 	%f63, %f61, %f62;
	fma.rn.f32 	%f83, %f63, %f63, %f60;
	add.s32 	%r32, %r32, 4;
$L__BB2_8:
	setp.eq.s32 	%p9, %r9, 0;
	@%p9 bra 	$L__BB2_13;
	setp.eq.s32 	%p10, %r9, 1;
	@%p10 bra 	$L__BB2_11;
	cvt.u64.u32 	%rd25, %r32;
	add.s64 	%rd26, %rd25, %rd3;
	shl.b64 	%rd27, %rd26, 2;
	add.s64 	%rd28, %rd2, %rd27;
	ld.global.nc.f32 	%f65, [%rd28];
	add.s64 	%rd29, %rd25, %rd4;
	shl.b64 	%rd30, %rd29, 2;
	add.s64 	%rd31, %rd1, %rd30;
	ld.global.nc.f32 	%f66, [%rd31];
	sub.f32 	%f67, %f65, %f66;
	fma.rn.f32 	%f68, %f67, %f67, %f83;
	ld.global.nc.f32 	%f69, [%rd28+4];
	ld.global.nc.f32 	%f70, [%rd31+4];
	sub.f32 	%f71, %f69, %f70;
	fma.rn.f32 	%f83, %f71, %f71, %f68;
	add.s32 	%r32, %r32, 2;
$L__BB2_11:
	and.b32  	%r28, %r15, 1;
	setp.eq.b32 	%p11, %r28, 1;
	not.pred 	%p12, %p11;
	@%p12 bra 	$L__BB2_13;
	cvt.u64.u32 	%rd32, %r32;
	add.s64 	%rd33, %rd32, %rd3;
	shl.b64 	%rd34, %rd33, 2;
	add.s64 	%rd35, %rd2, %rd34;
	ld.global.nc.f32 	%f72, [%rd35];
	add.s64 	%rd36, %rd32, %rd4;
	shl.b64 	%rd37, %rd36, 2;
	add.s64 	%rd38, %rd1, %rd37;
	ld.global.nc.f32 	%f73, [%rd38];
	sub.f32 	%f74, %f72, %f73;
	fma.rn.f32 	%f83, %f74, %f74, %f83;
$L__BB2_13:
	sqrt.rn.f32 	%f75, %f83;
	mad.lo.s32 	%r29, %r17, %r1, %r24;
	cvta.to.global.u64 	%rd39, %rd11;
	mul.wide.s32 	%rd40, %r29, 4;
	add.s64 	%rd41, %rd39, %rd40;
	st.global.f32 	[%rd41], %f75;
$L__BB2_14:
	ret;

}
	// .globl	attention_kernel
.visible .entry attention_kernel(
	.param .u64 .ptr .align 1 attention_kernel_param_0,
	.param .u64 .ptr .align 1 attention_kernel_param_1,
	.param .u64 .ptr .align 1 attention_kernel_param_2,
	.param .u64 .ptr .align 1 attention_kernel_param_3,
	.param .u64 .ptr .align 1 attention_kernel_param_4,
	.param .u32 attention_kernel_param_5,
	.param .u32 attention_kernel_param_6,
	.param .f32 attention_kernel_param_7
)
{
	.reg .pred 	%p<39>;
	.reg .b32 	%r<192>;
	.reg .b32 	%f<426>;
	.reg .b64 	%rd<141>;

	ld.param.u64 	%rd16, [attention_kernel_param_0];
	ld.param.u64 	%rd17, [attention_kernel_param_1];
	ld.param.u64 	%rd18, [attention_kernel_param_2];
	ld.param.u64 	%rd15, [attention_kernel_param_3];
	ld.param.u64 	%rd19, [attention_kernel_param_4];
	ld.param.u32 	%r91, [attention_kernel_param_5];
	ld.param.u32 	%r93, [attention_kernel_param_6];
	ld.param.f32 	%f40, [attention_kernel_param_7];
	cvta.to.global.u64 	%rd1, %rd17;
	cvta.to.global.u64 	%rd2, %rd16;
	cvta.to.global.u64 	%rd3, %rd18;
	cvta.to.global.u64 	%rd4, %rd19;
	mov.u32 	%r94, %ctaid.x;
	mov.u32 	%r95, %ntid.x;
	mov.u32 	%r96, %tid.x;
	mad.lo.s32 	%r1, %r94, %r95, %r96;
	mov.u32 	%r97, %ctaid.y;
	mov.u32 	%r98, %ntid.y;
	mov.u32 	%r99, %tid.y;
	mad.lo.s32 	%r100, %r97, %r98, %r99;
	setp.ge.s32 	%p1, %r1, %r91;
	setp.ge.s32 	%p2, %r100, %r93;
	or.pred  	%p3, %p1, %p2;
	@%p3 bra 	$L__BB3_52;
	mul.lo.s32 	%r101, %r93, %r1;
	cvt.s64.s32 	%rd5, %r101;
	setp.lt.s32 	%p4, %r91, 1;
	mov.f32 	%f409, 0fFF800000;
	@%p4 bra 	$L__BB3_15;
	mul.lo.s32 	%r3, %r91, %r1;
	add.s32 	%r4, %r93, -1;
	and.b32  	%r5, %r93, 7;
	and.b32  	%r6, %r93, 3;
	and.b32  	%r7, %r93, 2147483640;
	and.b32  	%r8, %r93, 1;
	neg.s32 	%r9, %r7;
	shl.b64 	%rd20, %rd5, 2;
	add.s64 	%rd21, %rd20, %rd2;
	add.s64 	%rd6, %rd21, 16;
	mov.f32 	%f409, 0fFF800000;
	mov.b32 	%r162, 0;
$L__BB3_3:
	setp.lt.u32 	%p5, %r4, 7;
	mul.lo.s32 	%r11, %r162, %r93;
	mov.f32 	%f408, 0f00000000;
	mov.b32 	%r165, 0;
	@%p5 bra 	$L__BB3_6;
	mul.wide.u32 	%rd22, %r11, 4;
	add.s64 	%rd23, %rd1, %rd22;
	add.s64 	%rd139, %rd23, 16;
	mov.f32 	%f408, 0f00000000;
	mov.u64 	%rd140, %rd6;
	mov.u32 	%r163, %r9;
$L__BB3_5:
	.pragma "nounroll";
	ld.global.nc.f32 	%f46, [%rd140+-16];
	ld.global.nc.f32 	%f47, [%rd139+-16];
	fma.rn.f32 	%f48, %f46, %f47, %f408;
	ld.global.nc.f32 	%f49, [%rd140+-12];
	ld.global.nc.f32 	%f50, [%rd139+-12];
	fma.rn.f32 	%f51, %f49, %f50, %f48;
	ld.global.nc.f32 	%f52, [%rd140+-8];
	ld.global.nc.f32 	%f53, [%rd139+-8];
	fma.rn.f32 	%f54, %f52, %f53, %f51;
	ld.global.nc.f32 	%f55, [%rd140+-4];
	ld.global.nc.f32 	%f56, [%rd139+-4];
	fma.rn.f32 	%f57, %f55, %f56, %f54;
	ld.global.nc.f32 	%f58, [%rd140];
	ld.global.nc.f32 	%f59, [%rd139];
	fma.rn.f32 	%f60, %f58, %f59, %f57;
	ld.global.nc.f32 	%f61, [%rd140+4];
	ld.global.nc.f32 	%f62, [%rd139+4];
	fma.rn.f32 	%f63, %f61, %f62, %f60;
	ld.global.nc.f32 	%f64, [%rd140+8];
	ld.global.nc.f32 	%f65, [%rd139+8];
	fma.rn.f32 	%f66, %f64, %f65, %f63;
	ld.global.nc.f32 	%f67, [%rd140+12];
	ld.global.nc.f32 	%f68, [%rd139+12];
	fma.rn.f32 	%f408, %f67, %f68, %f66;
	add.s32 	%r163, %r163, 8;
	add.s64 	%rd140, %rd140, 32;
	add.s64 	%rd139, %rd139, 32;
	setp.ne.s32 	%p6, %r163, 0;
	mov.u32 	%r165, %r7;
	@%p6 bra 	$L__BB3_5;
$L__BB3_6:
	setp.eq.s32 	%p7, %r5, 0;
	@%p7 bra 	$L__BB3_14;
	add.s32 	%r104, %r5, -1;
	setp.lt.u32 	%p8, %r104, 3;
	@%p8 bra 	$L__BB3_9;
	cvt.u64.u32 	%rd24, %r165;
	add.s64 	%rd25, %rd24, %rd5;
	shl.b64 	%rd26, %rd25, 2;
	add.s64 	%rd27, %rd2, %rd26;
	ld.global.nc.f32 	%f70, [%rd27];
	add.s32 	%r105, %r165, %r11;
	mul.wide.u32 	%rd28, %r105, 4;
	add.s64 	%rd29, %rd1, %rd28;
	ld.global.nc.f32 	%f71, [%rd29];
	fma.rn.f32 	%f72, %f70, %f71, %f408;
	ld.global.nc.f32 	%f73, [%rd27+4];
	cvt.u64.u32 	%rd30, %r11;
	add.s64 	%rd31, %rd24, %rd30;
	shl.b64 	%rd32, %rd31, 2;
	add.s64 	%rd33, %rd1, %rd32;
	ld.global.nc.f32 	%f74, [%rd33+4];
	fma.rn.f32 	%f75, %f73, %f74, %f72;
	ld.global.nc.f32 	%f76, [%rd27+8];
	ld.global.nc.f32 	%f77, [%rd33+8];
	fma.rn.f32 	%f78, %f76, %f77, %f75;
	ld.global.nc.f32 	%f79, [%rd27+12];
	ld.global.nc.f32 	%f80, [%rd33+12];
	fma.rn.f32 	%f408, %f79, %f80, %f78;
	add.s32 	%r165, %r165, 4;
$L__BB3_9:
	setp.eq.s32 	%p9, %r6, 0;
	@%p9 bra 	$L__BB3_14;
	setp.eq.s32 	%p10, %r6, 1;
	@%p10 bra 	$L__BB3_12;
	cvt.u64.u32 	%rd34, %r165;
	add.s64 	%rd35, %rd34, %rd5;
	shl.b64 	%rd36, %rd35, 2;
	add.s64 	%rd37, %rd2, %rd36;
	ld.global.nc.f32 	%f82, [%rd37];
	add.s32 	%r106, %r165, %r11;
	mul.wide.u32 	%rd38, %r106, 4;
	add.s64 	%rd39, %rd1, %rd38;
	ld.global.nc.f32 	%f83, [%rd39];
	fma.rn.f32 	%f84, %f82, %f83, %f408;
	ld.global.nc.f32 	%f85, [%rd37+4];
	cvt.u64.u32 	%rd40, %r11;
	add.s64 	%rd41, %rd34, %rd40;
	shl.b64 	%rd42, %rd41, 2;
	add.s64 	%rd43, %rd1, %rd42;
	ld.global.nc.f32 	%f86, [%rd43+4];
	fma.rn.f32 	%f408, %f85, %f86, %f84;
	add.s32 	%r165, %r165, 2;
$L__BB3_12:
	setp.eq.s32 	%p11, %r8, 0;
	@%p11 bra 	$L__BB3_14;
	cvt.u64.u32 	%rd44, %r165;
	add.s64 	%rd45, %rd44, %rd5;
	shl.b64 	%rd46, %rd45, 2;
	add.s64 	%rd47, %rd2, %rd46;
	ld.global.nc.f32 	%f87, [%rd47];
	add.s32 	%r107, %r165, %r11;
	mul.wide.u32 	%rd48, %r107, 4;
	add.s64 	%rd49, %rd1, %rd48;
	ld.global.nc.f32 	%f88, [%rd49];
	fma.rn.f32 	%f408, %f87, %f88, %f408;
$L__BB3_14:
	mul.f32 	%f89, %f40, %f408;
	add.s32 	%r108, %r162, %r3;
	mul.wide.s32 	%rd50, %r108, 4;
	add.s64 	%rd51, %rd4, %rd50;
	st.global.f32 	[%rd51], %f89;
	max.f32 	%f409, %f409, %f89;
	add.s32 	%r162, %r162, 1;
	setp.ne.s32 	%p12, %r162, %r91;
	@%p12 bra 	$L__BB3_3;
$L__BB3_15:
	setp.lt.s32 	%p13, %r91, 1;
	mov.f32 	%f416, 0f00000000;
	@%p13 bra 	$L__BB3_27;
	mul.lo.s32 	%r20, %r91, %r1;
	and.b32  	%r21, %r91, 7;
	setp.lt.u32 	%p14, %r91, 8;
	mov.f32 	%f416, 0f00000000;
	mov.b32 	%r167, 0;
	@%p14 bra 	$L__BB3_19;
	and.b32  	%r167, %r91, 2147483640;
	neg.s32 	%r171, %r167;
	add.s64 	%rd12, %rd4, 16;
	mov.f32 	%f416, 0f00000000;
	mov.u32 	%r170, %r20;
$L__BB3_18:
	.pragma "nounroll";
	mul.wide.s32 	%rd52, %r170, 4;
	add.s64 	%rd53, %rd12, %rd52;
	ld.global.f32 	%f94, [%rd53+-16];
	sub.f32 	%f95, %f94, %f409;
	fma.rn.f32 	%f96, %f95, 0f3BBB989D, 0f3F000000;
	cvt.sat.f32.f32 	%f97, %f96;
	mov.f32 	%f98, 0f4B400001;
	mov.f32 	%f99, 0f437C0000;
	fma.rm.f32 	%f100, %f97, %f99, %f98;
	add.f32 	%f101, %f100, 0fCB40007F;
	neg.f32 	%f102, %f101;
	fma.rn.f32 	%f103, %f95, 0f3FB8AA3B, %f102;
	fma.rn.f32 	%f104, %f95, 0f32A57060, %f103;
	mov.b32 	%r110, %f100;
	shl.b32 	%r111, %r110, 23;
	mov.b32 	%f105, %r111;
	ex2.approx.ftz.f32 	%f106, %f104;
	mul.f32 	%f107, %f106, %f105;
	st.global.f32 	[%rd53+-16], %f107;
	add.f32 	%f108, %f416, %f107;
	ld.global.f32 	%f109, [%rd53+-12];
	sub.f32 	%f110, %f109, %f409;
	fma.rn.f32 	%f111, %f110, 0f3BBB989D, 0f3F000000;
	cvt.sat.f32.f32 	%f112, %f111;
	fma.rm.f32 	%f113, %f112, %f99, %f98;
	add.f32 	%f114, %f113, 0fCB40007F;
	neg.f32 	%f115, %f114;
	fma.rn.f32 	%f116, %f110, 0f3FB8AA3B, %f115;
	fma.rn.f32 	%f117, %f110, 0f32A57060, %f116;
	mov.b32 	%r112, %f113;
	shl.b32 	%r113, %r112, 23;
	mov.b32 	%f118, %r113;
	ex2.approx.ftz.f32 	%f119, %f117;
	mul.f32 	%f120, %f119, %f118;
	st.global.f32 	[%rd53+-12], %f120;
	add.f32 	%f121, %f108, %f120;
	ld.global.f32 	%f122, [%rd53+-8];
	sub.f32 	%f123, %f122, %f409;
	fma.rn.f32 	%f124, %f123, 0f3BBB989D, 0f3F000000;
	cvt.sat.f32.f32 	%f125, %f124;
	fma.rm.f32 	%f126, %f125, %f99, %f98;
	add.f32 	%f127, %f126, 0fCB40007F;
	neg.f32 	%f128, %f127;
	fma.rn.f32 	%f129, %f123, 0f3FB8AA3B, %f128;
	fma.rn.f32 	%f130, %f123, 0f32A57060, %f129;
	mov.b32 	%r114, %f126;
	shl.b32 	%r115, %r114, 23;
	mov.b32 	%f131, %r115;
	ex2.approx.ftz.f32 	%f132, %f130;
	mul.f32 	%f133, %f132, %f131;
	st.global.f32 	[%rd53+-8], %f133;
	add.f32 	%f134, %f121, %f133;
	ld.global.f32 	%f135, [%rd53+-4];
	sub.f32 	%f136, %f135, %f409;
	fma.rn.f32 	%f137, %f136, 0f3BBB989D, 0f3F000000;
	cvt.sat.f32.f32 	%f138, %f137;
	fma.rm.f32 	%f139, %f138, %f99, %f98;
	add.f32 	%f140, %f139, 0fCB40007F;
	neg.f32 	%f141, %f140;
	fma.rn.f32 	%f142, %f136, 0f3FB8AA3B, %f141;
	fma.rn.f32 	%f143, %f136, 0f32A57060, %f142;
	mov.b32 	%r116, %f139;
	shl.b32 	%r117, %r116, 23;
	mov.b32 	%f144, %r117;
	ex2.approx.ftz.f32 	%f145, %f143;
	mul.f32 	%f146, %f145, %f144;
	st.global.f32 	[%rd53+-4], %f146;
	add.f32 	%f147, %f134, %f146;
	ld.global.f32 	%f148, [%rd53];
	sub.f32 	%f149, %f148, %f409;
	fma.rn.f32 	%f150, %f149, 0f3BBB989D, 0f3F000000;
	cvt.sat.f32.f32 	%f151, %f150;
	fma.rm.f32 	%f152, %f151, %f99, %f98;
	add.f32 	%f153, %f152, 0fCB40007F;
	neg.f32 	%f154, %f153;
	fma.rn.f32 	%f155, %f149, 0f3FB8AA3B, %f154;
	fma.rn.f32 	%f156, %f149, 0f32A57060, %f155;
	mov.b32 	%r118, %f152;
	shl.b32 	%r119, %r118, 23;
	mov.b32 	%f157, %r119;
	ex2.approx.ftz.f32 	%f158, %f156;
	mul.f32 	%f159, %f158, %f157;
	st.global.f32 	[%rd53], %f159;
	add.f32 	%f160, %f147, %f159;
	ld.global.f32 	%f161, [%rd53+4];
	sub.f32 	%f162, %f161, %f409;
	fma.rn.f32 	%f163, %f162, 0f3BBB989D, 0f3F000000;
	cvt.sat.f32.f32 	%f164, %f163;
	fma.rm.f32 	%f165, %f164, %f99, %f98;
	add.f32 	%f166, %f165, 0fCB40007F;
	neg.f32 	%f167, %f166;
	fma.rn.f32 	%f168, %f162, 0f3FB8AA3B, %f167;
	fma.rn.f32 	%f169, %f162, 0f32A57060, %f168;
	mov.b32 	%r120, %f165;
	shl.b32 	%r121, %r120, 23;
	mov.b32 	%f170, %r121;
	ex2.approx.ftz.f32 	%f171, %f169;
	mul.f32 	%f172, %f171, %f170;
	st.global.f32 	[%rd53+4], %f172;
	add.f32 	%f173, %f160, %f172;
	ld.global.f32 	%f174, [%rd53+8];
	sub.f32 	%f175, %f174, %f409;
	fma.rn.f32 	%f176, %f175, 0f3BBB989D, 0f3F000000;
	cvt.sat.f32.f32 	%f177, %f176;
	fma.rm.f32 	%f178, %f177, %f99, %f98;
	add.f32 	%f179, %f178, 0fCB40007F;
	neg.f32 	%f180, %f179;
	fma.rn.f32 	%f181, %f175, 0f3FB8AA3B, %f180;
	fma.rn.f32 	%f182, %f175, 0f32A57060, %f181;
	mov.b32 	%r122, %f178;
	shl.b32 	%r123, %r122, 23;
	mov.b32 	%f183, %r123;
	ex2.approx.ftz.f32 	%f184, %f182;
	mul.f32 	%f185, %f184, %f183;
	st.global.f32 	[%rd53+8], %f185;
	add.f32 	%f186, %f173, %f185;
	ld.global.f32 	%f187, [%rd53+12];
	sub.f32 	%f188, %f187, %f409;
	fma.rn.f32 	%f189, %f188, 0f3BBB989D, 0f3F000000;
	cvt.sat.f32.f32 	%f190, %f189;
	fma.rm.f32 	%f191, %f190, %f99, %f98;
	add.f32 	%f192, %f191, 0fCB40007F;
	neg.f32 	%f193, %f192;
	fma.rn.f32 	%f194, %f188, 0f3FB8AA3B, %f193;
	fma.rn.f32 	%f195, %f188, 0f32A57060, %f194;
	mov.b32 	%r124, %f191;
	shl.b32 	%r125, %r124, 23;
	mov.b32 	%f196, %r125;
	ex2.approx.ftz.f32 	%f197, %f195;
	mul.f32 	%f198, %f197, %f196;
	st.global.f32 	[%rd53+12], %f198;
	add.f32 	%f416, %f186, %f198;
	add.s32 	%r171, %r171, 8;
	add.s32 	%r170, %r170, 8;
	setp.eq.s32 	%p15, %r171, 0;
	@%p15 bra 	$L__BB3_19;
	bra.uni 	$L__BB3_18;
$L__BB3_19:
	setp.eq.s32 	%p16, %r21, 0;
	@%p16 bra 	$L__BB3_27;
	and.b32  	%r25, %r91, 3;
	setp.lt.u32 	%p17, %r21, 4;
	@%p17 bra 	$L__BB3_22;
	add.s32 	%r126, %r167, %r20;
	mul.wide.s32 	%rd54, %r126, 4;
	add.s64 	%rd55, %rd4, %rd54;
	ld.global.f32 	%f200, [%rd55];
	sub.f32 	%f201, %f200, %f409;
	fma.rn.f32 	%f202, %f201, 0f3BBB989D, 0f3F000000;
	cvt.sat.f32.f32 	%f203, %f202;
	mov.f32 	%f204, 0f4B400001;
	mov.f32 	%f205, 0f437C0000;
	fma.rm.f32 	%f206, %f203, %f205, %f204;
	add.f32 	%f207, %f206, 0fCB40007F;
	neg.f32 	%f208, %f207;
	fma.rn.f32 	%f209, %f201, 0f3FB8AA3B, %f208;
	fma.rn.f32 	%f210, %f201, 0f32A57060, %f209;
	mov.b32 	%r127, %f206;
	shl.b32 	%r128, %r127, 23;
	mov.b32 	%f211, %r128;
	ex2.approx.ftz.f32 	%f212, %f210;
	mul.f32 	%f213, %f212, %f211;
	st.global.f32 	[%rd55], %f213;
	add.f32 	%f214, %f416, %f213;
	ld.global.f32 	%f215, [%rd55+4];
	sub.f32 	%f216, %f215, %f409;
	fma.rn.f32 	%f217, %f216, 0f3BBB989D, 0f3F000000;
	cvt.sat.f32.f32 	%f218, %f217;
	fma.rm.f32 	%f219, %f218, %f205, %f204;
	add.f32 	%f220, %f219, 0fCB40007F;
	neg.f32 	%f221, %f220;
	fma.rn.f32 	%f222, %f216, 0f3FB8AA3B, %f221;
	fma.rn.f32 	%f223, %f216, 0f32A57060, %f222;
	mov.b32 	%r129, %f219;
	shl.b32 	%r130, %r129, 23;
	mov.b32 	%f224, %r130;
	ex2.approx.ftz.f32 	%f225, %f223;
	mul.f32 	%f226, %f225, %f224;
	st.global.f32 	[%rd55+4], %f226;
	add.f32 	%f227, %f214, %f226;
	ld.global.f32 	%f228, [%rd55+8];
	sub.f32 	%f229, %f228, %f409;
	fma.rn.f32 	%f230, %f229, 0f3BBB989D, 0f3F000000;
	cvt.sat.f32.f32 	%f231, %f230;
	fma.rm.f32 	%f232, %f231, %f205, %f204;
	add.f32 	%f233, %f232, 0fCB40007F;
	neg.f32 	%f234, %f233;
	fma.rn.f32 	%f235, %f229, 0f3FB8AA3B, %f234;
	fma.rn.f32 	%f236, %f229, 0f32A57060, %f235;
	mov.b32 	%r131, %f232;
	shl.b32 	%r132, %r131, 23;
	mov.b32 	%f237, %r132;
	ex2.approx.ftz.f32 	%f238, %f236;
	mul.f32 	%f239, %f238, %f237;
	st.global.f32 	[%rd55+8], %f239;
	add.f32 	%f240, %f227, %f239;
	ld.global.f32 	%f241, [%rd55+12];
	sub.f32 	%f242, %f241, %f409;
	fma.rn.f32 	%f243, %f242, 0f3BBB989D, 0f3F000000;
	cvt.sat.f32.f32 	%f244, %f243;
	fma.rm.f32 	%f245, %f244, %f205, %f204;
	add.f32 	%f246, %f245, 0fCB40007F;
	neg.f32 	%f247, %f246;
	fma.rn.f32 	%f248, %f242, 0f3FB8AA3B, %f247;
	fma.rn.f32 	%f249, %f242, 0f32A57060, %f248;
	mov.b32 	%r133, %f245;
	shl.b32 	%r134, %r133, 23;
	mov.b32 	%f250, %r134;
	ex2.approx.ftz.f32 	%f251, %f249;
	mul.f32 	%f252, %f251, %f250;
	st.global.f32 	[%rd55+12], %f252;
	add.f32 	%f416, %f240, %f252;
	add.s32 	%r167, %r167, 4;
$L__BB3_22:
	setp.eq.s32 	%p18, %r25, 0;
	@%p18 bra 	$L__BB3_27;
	setp.eq.s32 	%p19, %r25, 1;
	@%p19 bra 	$L__BB3_25;
	add.s32 	%r135, %r167, %r20;
	mul.wide.s32 	%rd56, %r135, 4;
	add.s64 	%rd57, %rd4, %rd56;
	ld.global.f32 	%f254, [%rd57];
	sub.f32 	%f255, %f254, %f409;
	fma.rn.f32 	%f256, %f255, 0f3BBB989D, 0f3F000000;
	cvt.sat.f32.f32 	%f257, %f256;
	mov.f32 	%f258, 0f4B400001;
	mov.f32 	%f259, 0f437C0000;
	fma.rm.f32 	%f260, %f257, %f259, %f258;
	add.f32 	%f261, %f260, 0fCB40007F;
	neg.f32 	%f262, %f261;
	fma.rn.f32 	%f263, %f255, 0f3FB8AA3B, %f262;
	fma.rn.f32 	%f264, %f255, 0f32A57060, %f263;
	mov.b32 	%r136, %f260;
	shl.b32 	%r137, %r136, 23;
	mov.b32 	%f265, %r137;
	ex2.approx.ftz.f32 	%f266, %f264;
	mul.f32 	%f267, %f266, %f265;
	st.global.f32 	[%rd57], %f267;
	add.f32 	%f268, %f416, %f267;
	ld.global.f32 	%f269, [%rd57+4];
	sub.f32 	%f270, %f269, %f409;
	fma.rn.f32 	%f271, %f270, 0f3BBB989D, 0f3F000000;
	cvt.sat.f32.f32 	%f272, %f271;
	fma.rm.f32 	%f273, %f272, %f259, %f258;
	add.f32 	%f274, %f273, 0fCB40007F;
	neg.f32 	%f275, %f274;
	fma.rn.f32 	%f276, %f270, 0f3FB8AA3B, %f275;
	fma.rn.f32 	%f277, %f270, 0f32A57060, %f276;
	mov.b32 	%r138, %f273;
	shl.b32 	%r139, %r138, 23;
	mov.b32 	%f278, %r139;
	ex2.approx.ftz.f32 	%f279, %f277;
	mul.f32 	%f280, %f279, %f278;
	st.global.f32 	[%rd57+4], %f280;
	add.f32 	%f416, %f268, %f280;
	add.s32 	%r167, %r167, 2;
$L__BB3_25:
	and.b32  	%r140, %r91, 1;
	setp.eq.b32 	%p20, %r140, 1;
	not.pred 	%p21, %p20;
	@%p21 bra 	$L__BB3_27;
	add.s32 	%r141, %r167, %r20;
	mul.wide.s32 	%rd58, %r141, 4;
	add.s64 	%rd59, %rd4, %rd58;
	ld.global.f32 	%f281, [%rd59];
	sub.f32 	%f282, %f281, %f409;
	fma.rn.f32 	%f283, %f282, 0f3BBB989D, 0f3F000000;
	cvt.sat.f32.f32 	%f284, %f283;
	mov.f32 	%f285, 0f4B400001;
	mov.f32 	%f286, 0f437C0000;
	fma.rm.f32 	%f287, %f284, %f286, %f285;
	add.f32 	%f288, %f287, 0fCB40007F;
	neg.f32 	%f289, %f288;
	fma.rn.f32 	%f290, %f282, 0f3FB8AA3B, %f289;
	fma.rn.f32 	%f291, %f282, 0f32A57060, %f290;
	mov.b32 	%r142, %f287;
	shl.b32 	%r143, %r142, 23;
	mov.b32 	%f292, %r143;
	ex2.approx.ftz.f32 	%f293, %f291;
	mul.f32 	%f294, %f293, %f292;
	st.global.f32 	[%rd59], %f294;
	add.f32 	%f416, %f416, %f294;
$L__BB3_27:
	setp.lt.s32 	%p22, %r91, 1;
	mov.f32 	%f425, 0f00000000;
	@%p22 bra 	$L__BB3_51;
	mul.lo.s32 	%r30, %r91, %r1;
	and.b32  	%r31, %r91, 15;
	setp.lt.u32 	%p23, %r91, 16;
	mov.b32 	%r172, 0;
	@%p23 bra 	$L__BB3_31;
	and.b32  	%r172, %r91, 2147483632;
	neg.s32 	%r178, %r172;
	add.s64 	%rd13, %rd4, 32;
	mov.u32 	%r177, %r30;
$L__BB3_30:
	.pragma "nounroll";
	mul.wide.s32 	%rd60, %r177, 4;
	add.s64 	%rd61, %rd13, %rd60;
	ld.global.f32 	%f296, [%rd61+-32];
	div.rn.f32 	%f297, %f296, %f416;
	st.global.f32 	[%rd61+-32], %f297;
	ld.global.f32 	%f298, [%rd61+-28];
	div.rn.f32 	%f299, %f298, %f416;
	st.global.f32 	[%rd61+-28], %f299;
	ld.global.f32 	%f300, [%rd61+-24];
	div.rn.f32 	%f301, %f300, %f416;
	st.global.f32 	[%rd61+-24], %f301;
	ld.global.f32 	%f302, [%rd61+-20];
	div.rn.f32 	%f303, %f302, %f416;
	st.global.f32 	[%rd61+-20], %f303;
	ld.global.f32 	%f304, [%rd61+-16];
	div.rn.f32 	%f305, %f304, %f416;
	st.global.f32 	[%rd61+-16], %f305;
	ld.global.f32 	%f306, [%rd61+-12];
	div.rn.f32 	%f307, %f306, %f416;
	st.global.f32 	[%rd61+-12], %f307;
	ld.global.f32 	%f308, [%rd61+-8];
	div.rn.f32 	%f309, %f308, %f416;
	st.global.f32 	[%rd61+-8], %f309;
	ld.global.f32 	%f310, [%rd61+-4];
	div.rn.f32 	%f311, %f310, %f416;
	st.global.f32 	[%rd61+-4], %f311;
	ld.global.f32 	%f312, [%rd61];
	div.rn.f32 	%f313, %f312, %f416;
	st.global.f32 	[%rd61], %f313;
	ld.global.f32 	%f314, [%rd61+4];
	div.rn.f32 	%f315, %f314, %f416;
	st.global.f32 	[%rd61+4], %f315;
	ld.global.f32 	%f316, [%rd61+8];
	div.rn.f32 	%f317, %f316, %f416;
	st.global.f32 	[%rd61+8], %f317;
	ld.global.f32 	%f318, [%rd61+12];
	div.rn.f32 	%f319, %f318, %f416;
	st.global.f32 	[%rd61+12], %f319;
	ld.global.f32 	%f320, [%rd61+16];
	div.rn.f32 	%f321, %f320, %f416;
	st.global.f32 	[%rd61+16], %f321;
	ld.global.f32 	%f322, [%rd61+20];
	div.rn.f32 	%f323, %f322, %f416;
	st.global.f32 	[%rd61+20], %f323;
	ld.global.f32 	%f324, [%rd61+24];
	div.rn.f32 	%f325, %f324, %f416;
	st.global.f32 	[%rd61+24], %f325;
	ld.global.f32 	%f326, [%rd61+28];
	div.rn.f32 	%f327, %f326, %f416;
	st.global.f32 	[%rd61+28], %f327;
	add.s32 	%r178, %r178, 16;
	add.s32 	%r177, %r177, 16;
	setp.eq.s32 	%p24, %r178, 0;
	@%p24 bra 	$L__BB3_31;
	bra.uni 	$L__BB3_30;
$L__BB3_31:
	setp.eq.s32 	%p25, %r31, 0;
	@%p25 bra 	$L__BB3_40;
	and.b32  	%r39, %r91, 7;
	setp.lt.u32 	%p26, %r31, 8;
	@%p26 bra 	$L__BB3_34;
	add.s32 	%r145, %r172, %r30;
	mul.wide.s32 	%rd62, %r145, 4;
	add.s64 	%rd63, %rd4, %rd62;
	ld.global.f32 	%f328, [%rd63];
	div.rn.f32 	%f329, %f328, %f416;
	st.global.f32 	[%rd63], %f329;
	ld.global.f32 	%f330, [%rd63+4];
	div.rn.f32 	%f331, %f330, %f416;
	st.global.f32 	[%rd63+4], %f331;
	ld.global.f32 	%f332, [%rd63+8];
	div.rn.f32 	%f333, %f332, %f416;
	st.global.f32 	[%rd63+8], %f333;
	ld.global.f32 	%f334, [%rd63+12];
	div.rn.f32 	%f335, %f334, %f416;
	st.global.f32 	[%rd63+12], %f335;
	ld.global.f32 	%f336, [%rd63+16];
	div.rn.f32 	%f337, %f336, %f416;
	st.global.f32 	[%rd63+16], %f337;
	ld.global.f32 	%f338, [%rd63+20];
	div.rn.f32 	%f339, %f338, %f416;
	st.global.f32 	[%rd63+20], %f339;
	ld.global.f32 	%f340, [%rd63+24];
	div.rn.f32 	%f341, %f340, %f416;
	st.global.f32 	[%rd63+24], %f341;
	ld.global.f32 	%f342, [%rd63+28];
	div.rn.f32 	%f343, %f342, %f416;
	st.global.f32 	[%rd63+28], %f343;
	add.s32 	%r172, %r172, 8;
$L__BB3_34:
	setp.eq.s32 	%p27, %r39, 0;
	@%p27 bra 	$L__BB3_40;
	and.b32  	%r42, %r91, 3;
	setp.lt.u32 	%p28, %r39, 4;
	@%p28 bra 	$L__BB3_37;
	add.s32 	%r146, %r172, %r30;
	mul.wide.s32 	%rd64, %r146, 4;
	add.s64 	%rd65, %rd4, %rd64;
	ld.global.f32 	%f344, [%rd65];
	div.rn.f32 	%f345, %f344, %f416;
	st.global.f32 	[%rd65], %f345;
	ld.global.f32 	%f346, [%rd65+4];
	div.rn.f32 	%f347, %f346, %f416;
	st.global.f32 	[%rd65+4], %f347;
	ld.global.f32 	%f348, [%rd65+8];
	div.rn.f32 	%f349, %f348, %f416;
	st.global.f32 	[%rd65+8], %f349;
	ld.global.f32 	%f350, [%rd65+12];
	div.rn.f32 	%f351, %f350, %f416;
	st.global.f32 	[%rd65+12], %f351;
	add.s32 	%r172, %r172, 4;
$L__BB3_37:
	setp.eq.s32 	%p29, %r42, 0;
	@%p29 bra 	$L__BB3_40;
	add.s32 	%r176, %r172, %r30;
	neg.s32 	%r175, %r42;
$L__BB3_39:
	.pragma "nounroll";
	mul.wide.s32 	%rd66, %r176, 4;
	add.s64 	%rd67, %rd4, %rd66;
	ld.global.f32 	%f352, [%rd67];
	div.rn.f32 	%f353, %f352, %f416;
	st.global.f32 	[%rd67], %f353;
	add.s32 	%r176, %r176, 1;
	add.s32 	%r175, %r175, 1;
	setp.ne.s32 	%p30, %r175, 0;
	@%p30 bra 	$L__BB3_39;
$L__BB3_40:
	cvt.u64.u32 	%rd14, %r100;
	and.b32  	%r51, %r91, 7;
	setp.lt.u32 	%p31, %r91, 8;
	mov.f32 	%f425, 0f00000000;
	mov.b32 	%r189, 0;
	@%p31 bra 	$L__BB3_43;
	and.b32  	%r189, %r91, 2147483640;
	neg.s32 	%r188, %r189;
	shl.b32 	%r54, %r93, 3;
	shl.b32 	%r185, %r93, 1;
	mul.lo.s32 	%r184, %r93, 3;
	shl.b32 	%r183, %r93, 2;
	mul.lo.s32 	%r182, %r93, 5;
	mul.lo.s32 	%r181, %r93, 6;
	mul.lo.s32 	%r180, %r93, 7;
	mov.f32 	%f425, 0f00000000;
	mov.b32 	%r179, 0;
	mov.u32 	%r186, %r93;
	mov.u32 	%r187, %r30;
$L__BB3_42:
	.pragma "nounroll";
	cvt.s64.s32 	%rd68, %r179;
	mul.wide.s32 	%rd69, %r187, 4;
	add.s64 	%rd70, %rd4, %rd69;
	ld.global.f32 	%f357, [%rd70];
	add.s64 	%rd71, %rd68, %rd14;
	shl.b64 	%rd72, %rd71, 2;
	add.s64 	%rd73, %rd3, %rd72;
	ld.global.nc.f32 	%f358, [%rd73];
	fma.rn.f32 	%f359, %f357, %f358, %f425;
	cvt.s64.s32 	%rd74, %r186;
	ld.global.f32 	%f360, [%rd70+4];
	add.s64 	%rd75, %rd74, %rd14;
	shl.b64 	%rd76, %rd75, 2;
	add.s64 	%rd77, %rd3, %rd76;
	ld.global.nc.f32 	%f361, [%rd77];
	fma.rn.f32 	%f362, %f360, %f361, %f359;
	cvt.s64.s32 	%rd78, %r185;
	ld.global.f32 	%f363, [%rd70+8];
	add.s64 	%rd79, %rd78, %rd14;
	shl.b64 	%rd80, %rd79, 2;
	add.s64 	%rd81, %rd3, %rd80;
	ld.global.nc.f32 	%f364, [%rd81];
	fma.rn.f32 	%f365, %f363, %f364, %f362;
	cvt.s64.s32 	%rd82, %r184;
	ld.global.f32 	%f366, [%rd70+12];
	add.s64 	%rd83, %rd82, %rd14;
	shl.b64 	%rd84, %rd83, 2;
	add.s64 	%rd85, %rd3, %rd84;
	ld.global.nc.f32 	%f367, [%rd85];
	fma.rn.f32 	%f368, %f366, %f367, %f365;
	cvt.s64.s32 	%rd86, %r183;
	ld.global.f32 	%f369, [%rd70+16];
	add.s64 	%rd87, %rd86, %rd14;
	shl.b64 	%rd88, %rd87, 2;
	add.s64 	%rd89, %rd3, %rd88;
	ld.global.nc.f32 	%f370, [%rd89];
	fma.rn.f32 	%f371, %f369, %f370, %f368;
	cvt.s64.s32 	%rd90, %r182;
	ld.global.f32 	%f372, [%rd70+20];
	add.s64 	%rd91, %rd90, %rd14;
	shl.b64 	%rd92, %rd91, 2;
	add.s64 	%rd93, %rd3, %rd92;
	ld.global.nc.f32 	%f373, [%rd93];
	fma.rn.f32 	%f374, %f372, %f373, %f371;
	cvt.s64.s32 	%rd94, %r181;
	ld.global.f32 	%f375, [%rd70+24];
	add.s64 	%rd95, %rd94, %rd14;
	shl.b64 	%rd96, %rd95, 2;
	add.s64 	%rd97, %rd3, %rd96;
	ld.global.nc.f32 	%f376, [%rd97];
	fma.rn.f32 	%f377, %f375, %f376, %f374;
	cvt.s64.s32 	%rd98, %r180;
	ld.global.f32 	%f378, [%rd70+28];
	add.s64 	%rd99, %rd98, %rd14;
	shl.b64 	%rd100, %rd99, 2;
	add.s64 	%rd101, %rd3, %rd100;
	ld.global.nc.f32 	%f379, [%rd101];
	fma.rn.f32 	%f425, %f378, %f379, %f377;
	add.s32 	%r188, %r188, 8;
	add.s32 	%r187, %r187, 8;
	add.s32 	%r186, %r186, %r54;
	add.s32 	%r185, %r185, %r54;
	add.s32 	%r184, %r184, %r54;
	add.s32 	%r183, %r183, %r54;
	add.s32 	%r182, %r182, %r54;
	add.s32 	%r181, %r181, %r54;
	add.s32 	%r180, %r180, %r54;
	add.s32 	%r179, %r179, %r54;
	setp.ne.s32 	%p32, %r188, 0;
	@%p32 bra 	$L__BB3_42;
$L__BB3_43:
	setp.eq.s32 	%p33, %r51, 0;
	@%p33 bra 	$L__BB3_51;
	and.b32  	%r86, %r91, 3;
	setp.lt.u32 	%p34, %r51, 4;
	@%p34 bra 	$L__BB3_46;
	mul.lo.s32 	%r149, %r189, %r93;
	cvt.s64.s32 	%rd102, %r149;
	add.s32 	%r150, %r189, %r30;
	mul.wide.s32 	%rd103, %r150, 4;
	add.s64 	%rd104, %rd4, %rd103;
	ld.global.f32 	%f381, [%rd104];
	add.s64 	%rd105, %rd102, %rd14;
	shl.b64 	%rd106, %rd105, 2;
	add.s64 	%rd107, %rd3, %rd106;
	ld.global.nc.f32 	%f382, [%rd107];
	fma.rn.f32 	%f383, %f381, %f382, %f425;
	add.s32 	%r151, %r149, %r93;
	cvt.s64.s32 	%rd108, %r151;
	ld.global.f32 	%f384, [%rd104+4];
	add.s64 	%rd109, %rd108, %rd14;
	shl.b64 	%rd110, %rd109, 2;
	add.s64 	%rd111, %rd3, %rd110;
	ld.global.nc.f32 	%f385, [%rd111];
	fma.rn.f32 	%f386, %f384, %f385, %f383;
	add.s32 	%r152, %r151, %r93;
	cvt.s64.s32 	%rd112, %r152;
	ld.global.f32 	%f387, [%rd104+8];
	add.s64 	%rd113, %rd112, %rd14;
	shl.b64 	%rd114, %rd113, 2;
	add.s64 	%rd115, %rd3, %rd114;
	ld.global.nc.f32 	%f388, [%rd115];
	fma.rn.f32 	%f389, %f387, %f388, %f386;
	add.s32 	%r153, %r152, %r93;
	cvt.s64.s32 	%rd116, %r153;
	ld.global.f32 	%f390, [%rd104+12];
	add.s64 	%rd117, %rd116, %rd14;
	shl.b64 	%rd118, %rd117, 2;
	add.s64 	%rd119, %rd3, %rd118;
	ld.global.nc.f32 	%f391, [%rd119];
	fma.rn.f32 	%f425, %f390, %f391, %f389;
	add.s32 	%r189, %r189, 4;
$L__BB3_46:
	setp.eq.s32 	%p35, %r86, 0;
	@%p35 bra 	$L__BB3_51;
	setp.eq.s32 	%p36, %r86, 1;
	@%p36 bra 	$L__BB3_49;
	mul.lo.s32 	%r154, %r189, %r93;
	cvt.s64.s32 	%rd120, %r154;
	add.s32 	%r155, %r189, %r30;
	mul.wide.s32 	%rd121, %r155, 4;
	add.s64 	%rd122, %rd4, %rd121;
	ld.global.f32 	%f393, [%rd122];
	add.s64 	%rd123, %rd120, %rd14;
	shl.b64 	%rd124, %rd123, 2;
	add.s64 	%rd125, %rd3, %rd124;
	ld.global.nc.f32 	%f394, [%rd125];
	fma.rn.f32 	%f395, %f393, %f394, %f425;
	add.s32 	%r156, %r154, %r93;
	cvt.s64.s32 	%rd126, %r156;
	ld.global.f32 	%f396, [%rd122+4];
	add.s64 	%rd127, %rd126, %rd14;
	shl.b64 	%rd128, %rd127, 2;
	add.s64 	%rd129, %rd3, %rd128;
	ld.global.nc.f32 	%f397, [%rd129];
	fma.rn.f32 	%f425, %f396, %f397, %f395;
	add.s32 	%r189, %r189, 2;
$L__BB3_49:
	and.b32  	%r157, %r91, 1;
	setp.eq.b32 	%p37, %r157, 1;
	not.pred 	%p38, %p37;
	@%p38 bra 	$L__BB3_51;
	mul.lo.s32 	%r158, %r189, %r93;
	cvt.s64.s32 	%rd130, %r158;
	add.s32 	%r159, %r189, %r30;
	mul.wide.s32 	%rd131, %r159, 4;
	add.s64 	%rd132, %rd4, %rd131;
	ld.global.f32 	%f398, [%rd132];
	add.s64 	%rd133, %rd130, %rd14;
	shl.b64 	%rd134, %rd133, 2;
	add.s64 	%rd135, %rd3, %rd134;
	ld.global.nc.f32 	%f399, [%rd135];
	fma.rn.f32 	%f425, %f398, %f399, %f425;
$L__BB3_51:
	cvt.u32.u64 	%r160, %rd5;
	add.s32 	%r161, %r160, %r100;
	cvta.to.global.u64 	%rd136, %rd15;
	mul.wide.s32 	%rd137, %r161, 4;
	add.s64 	%rd138, %rd136, %rd137;
	st.global.f32 	[%rd138], %f425;
$L__BB3_52:
	ret;

}
	// .globl	extract_legal_features_kernel
.visible .entry extract_legal_features_kernel(
	.param .u64 .ptr .align 1 extract_legal_features_kernel_param_0,
	.param .u64 .ptr .align 1 extract_legal_features_kernel_param_1,
	.param .u64 .ptr .align 1 extract_legal_features_kernel_param_2,
	.param .u64 .ptr .align 1 extract_legal_features_kernel_param_3,
	.param .u32 extract_legal_features_kernel_param_4,
	.param .u32 extract_legal_features_kernel_param_5,
	.param .u32 extract_legal_features_kernel_param_6,
	.param .u32 extract_legal_features_kernel_param_7
)
{
	.reg .pred 	%p<27>;
	.reg .b32 	%r<93>;
	.reg .b32 	%f<97>;
	.reg .b64 	%rd<43>;

	ld.param.u64 	%rd11, [extract_legal_features_kernel_param_1];
	ld.param.u64 	%rd10, [extract_legal_features_kernel_param_2];
	ld.param.u64 	%rd12, [extract_legal_features_kernel_param_3];
	ld.param.u32 	%r40, [extract_legal_features_kernel_param_4];
	ld.param.u32 	%r37, [extract_legal_features_kernel_param_5];
	ld.param.u32 	%r38, [extract_legal_features_kernel_param_6];
	ld.param.u32 	%r41, [extract_legal_features_kernel_param_7];
	cvta.to.global.u64 	%rd1, %rd11;
	cvta.to.global.u64 	%rd2, %rd12;
	mov.u32 	%r42, %ctaid.x;
	mov.u32 	%r43, %ntid.x;
	mov.u32 	%r44, %tid.x;
	mad.lo.s32 	%r1, %r42, %r43, %r44;
	mov.u32 	%r45, %ctaid.y;
	mov.u32 	%r46, %ntid.y;
	mov.u32 	%r47, %tid.y;
	mad.lo.s32 	%r48, %r45, %r46, %r47;
	setp.ge.s32 	%p1, %r1, %r40;
	setp.ge.s32 	%p2, %r48, %r41;
	or.pred  	%p3, %p1, %p2;
	mov.f32 	%f94, 0f00000000;
	@%p3 bra 	$L__BB4_29;
	mul.lo.s32 	%r50, %r37, %r48;
	cvt.s64.s32 	%rd3, %r50;
	setp.lt.s32 	%p4, %r37, 1;
	mov.b32 	%r92, 0;
	@%p4 bra 	$L__BB4_26;
	setp.lt.s32 	%p5, %r38, 1;
	@%p5 bra 	$L__BB4_20;
	and.b32  	%r3, %r38, 15;
	and.b32  	%r4, %r38, 7;
	add.s32 	%r5, %r4, -1;
	and.b32  	%r6, %r38, 2147483632;
	and.b32  	%r7, %r38, 3;
	neg.s32 	%r8, %r6;
	mul.lo.s32 	%r69, %r37, %r1;
	mul.lo.s32 	%r70, %r69, %r38;
	cvt.s64.s32 	%rd4, %r70;
	mov.f32 	%f94, 0f00000000;
	mov.b32 	%r77, 0;
	mov.u32 	%r92, %r77;
$L__BB4_4:
	cvt.u64.u32 	%rd21, %r77;
	add.s64 	%rd22, %rd21, %rd3;
	shl.b64 	%rd23, %rd22, 2;
	add.s64 	%rd24, %rd2, %rd23;
	ld.global.nc.u32 	%r71, [%rd24];
	setp.ne.s32 	%p15, %r71, 1;
	@%p15 bra 	$L__BB4_19;
	setp.lt.u32 	%p16, %r38, 16;
	mul.lo.s32 	%r73, %r77, %r38;
	cvt.u64.u32 	%rd25, %r73;
	add.s64 	%rd5, %rd25, %rd4;
	mov.b32 	%r82, 0;
	@%p16 bra 	$L__BB4_8;
	shl.b64 	%rd26, %rd5, 2;
	add.s64 	%rd27, %rd1, %rd26;
	add.s64 	%rd42, %rd27, 32;
	mov.u32 	%r79, %r8;
$L__BB4_7:
	.pragma "nounroll";
	ld.global.nc.f32 	%f25, [%rd42+-32];
	add.f32 	%f26, %f94, %f25;
	ld.global.nc.f32 	%f27, [%rd42+-28];
	add.f32 	%f28, %f26, %f27;
	ld.global.nc.f32 	%f29, [%rd42+-24];
	add.f32 	%f30, %f28, %f29;
	ld.global.nc.f32 	%f31, [%rd42+-20];
	add.f32 	%f32, %f30, %f31;
	ld.global.nc.f32 	%f33, [%rd42+-16];
	add.f32 	%f34, %f32, %f33;
	ld.global.nc.f32 	%f35, [%rd42+-12];
	add.f32 	%f36, %f34, %f35;
	ld.global.nc.f32 	%f37, [%rd42+-8];
	add.f32 	%f38, %f36, %f37;
	ld.global.nc.f32 	%f39, [%rd42+-4];
	add.f32 	%f40, %f38, %f39;
	ld.global.nc.f32 	%f41, [%rd42];
	add.f32 	%f42, %f40, %f41;
	ld.global.nc.f32 	%f43, [%rd42+4];
	add.f32 	%f44, %f42, %f43;
	ld.global.nc.f32 	%f45, [%rd42+8];
	add.f32 	%f46, %f44, %f45;
	ld.global.nc.f32 	%f47, [%rd42+12];
	add.f32 	%f48, %f46, %f47;
	ld.global.nc.f32 	%f49, [%rd42+16];
	add.f32 	%f50, %f48, %f49;
	ld.global.nc.f32 	%f51, [%rd42+20];
	add.f32 	%f52, %f50, %f51;
	ld.global.nc.f32 	%f53, [%rd42+24];
	add.f32 	%f54, %f52, %f53;
	ld.global.nc.f32 	%f55, [%rd42+28];
	add.f32 	%f94, %f54, %f55;
	add.s32 	%r79, %r79, 16;
	add.s64 	%rd42, %rd42, 64;
	setp.eq.s32 	%p17, %r79, 0;
	mov.u32 	%r82, %r6;
	@%p17 bra 	$L__BB4_8;
	bra.uni 	$L__BB4_7;
$L__BB4_8:
	setp.eq.s32 	%p18, %r3, 0;
	@%p18 bra 	$L__BB4_18;
	add.s32 	%r74, %r3, -1;
	setp.lt.u32 	%p19, %r74, 7;
	@%p19 bra 	$L__BB4_11;
	cvt.u64.u32 	%rd28, %r82;
	add.s64 	%rd29, %rd5, %rd28;
	shl.b64 	%rd30, %rd29, 2;
	add.s64 	%rd31, %rd1, %rd30;
	ld.global.nc.f32 	%f57, [%rd31];
	add.f32 	%f58, %f94, %f57;
	ld.global.nc.f32 	%f59, [%rd31+4];
	add.f32 	%f60, %f58, %f59;
	ld.global.nc.f32 	%f61, [%rd31+8];
	add.f32 	%f62, %f60, %f61;
	ld.global.nc.f32 	%f63, [%rd31+12];
	add.f32 	%f64, %f62, %f63;
	ld.global.nc.f32 	%f65, [%rd31+16];
	add.f32 	%f66, %f64, %f65;
	ld.global.nc.f32 	%f67, [%rd31+20];
	add.f32 	%f68, %f66, %f67;
	ld.global.nc.f32 	%f69, [%rd31+24];
	add.f32 	%f70, %f68, %f69;
	ld.global.nc.f32 	%f71, [%rd31+28];
	add.f32 	%f94, %f70, %f71;
	add.s32 	%r82, %r82, 8;
$L__BB4_11:
	setp.eq.s32 	%p20, %r4, 0;
	@%p20 bra 	$L__BB4_18;
	setp.lt.u32 	%p21, %r5, 3;
	@%p21 bra 	$L__BB4_14;
	cvt.u64.u32 	%rd32, %r82;
	add.s64 	%rd33, %rd5, %rd32;
	shl.b64 	%rd34, %rd33, 2;
	add.s64 	%rd35, %rd1, %rd34;
	ld.global.nc.f32 	%f73, [%rd35];
	add.f32 	%f74, %f94, %f73;
	ld.global.nc.f32 	%f75, [%rd35+4];
	add.f32 	%f76, %f74, %f75;
	ld.global.nc.f32 	%f77, [%rd35+8];
	add.f32 	%f78, %f76, %f77;
	ld.global.nc.f32 	%f79, [%rd35+12];
	add.f32 	%f94, %f78, %f79;
	add.s32 	%r82, %r82, 4;
$L__BB4_14:
	setp.eq.s32 	%p22, %r7, 0;
	@%p22 bra 	$L__BB4_18;
	setp.eq.s32 	%p23, %r7, 1;
	cvt.u64.u32 	%rd36, %r82;
	add.s64 	%rd37, %rd5, %rd36;
	shl.b64 	%rd38, %rd37, 2;
	add.s64 	%rd9, %rd1, %rd38;
	ld.global.nc.f32 	%f80, [%rd9];
	add.f32 	%f94, %f94, %f80;
	@%p23 bra 	$L__BB4_18;
	setp.eq.s32 	%p24, %r7, 2;
	ld.global.nc.f32 	%f81, [%rd9+4];
	add.f32 	%f94, %f94, %f81;
	@%p24 bra 	$L__BB4_18;
	ld.global.nc.f32 	%f82, [%rd9+8];
	add.f32 	%f94, %f94, %f82;
$L__BB4_18:
	add.s32 	%r92, %r92, 1;
$L__BB4_19:
	add.s32 	%r77, %r77, 1;
	setp.eq.s32 	%p25, %r77, %r37;
	@%p25 bra 	$L__BB4_26;
	bra.uni 	$L__BB4_4;
$L__BB4_20:
	and.b32  	%r21, %r37, 3;
	setp.lt.u32 	%p6, %r37, 4;
	mov.b32 	%r89, 0;
	mov.u32 	%r92, %r89;
	@%p6 bra 	$L__BB4_23;
	and.b32  	%r89, %r37, 2147483644;
	mov.b32 	%r84, 0;
	mov.u32 	%r92, %r84;
$L__BB4_22:
	cvt.u64.u32 	%rd13, %r84;
	add.s64 	%rd14, %rd13, %rd3;
	shl.b64 	%rd15, %rd14, 2;
	add.s64 	%rd16, %rd2, %rd15;
	ld.global.nc.u32 	%r54, [%rd16];
	setp.eq.s32 	%p7, %r54, 1;
	selp.u32 	%r55, 1, 0, %p7;
	add.s32 	%r56, %r92, %r55;
	ld.global.nc.u32 	%r57, [%rd16+4];
	setp.eq.s32 	%p8, %r57, 1;
	selp.u32 	%r58, 1, 0, %p8;
	add.s32 	%r59, %r56, %r58;
	ld.global.nc.u32 	%r60, [%rd16+8];
	setp.eq.s32 	%p9, %r60, 1;
	selp.u32 	%r61, 1, 0, %p9;
	add.s32 	%r62, %r59, %r61;
	ld.global.nc.u32 	%r63, [%rd16+12];
	setp.eq.s32 	%p10, %r63, 1;
	selp.u32 	%r64, 1, 0, %p10;
	add.s32 	%r92, %r62, %r64;
	add.s32 	%r84, %r84, 4;
	setp.ne.s32 	%p11, %r84, %r89;
	@%p11 bra 	$L__BB4_22;
$L__BB4_23:
	setp.eq.s32 	%p12, %r21, 0;
	@%p12 bra 	$L__BB4_26;
	mov.b32 	%r91, 0;
$L__BB4_25:
	.pragma "nounroll";
	cvt.u64.u32 	%rd17, %r89;
	add.s64 	%rd18, %rd17, %rd3;
	shl.b64 	%rd19, %rd18, 2;
	add.s64 	%rd20, %rd2, %rd19;
	ld.global.nc.u32 	%r66, [%rd20];
	setp.eq.s32 	%p13, %r66, 1;
	selp.u32 	%r67, 1, 0, %p13;
	add.s32 	%r92, %r92, %r67;
	add.s32 	%r89, %r89, 1;
	add.s32 	%r91, %r91, 1;
	setp.ne.s32 	%p14, %r91, %r21;
	@%p14 bra 	$L__BB4_25;
$L__BB4_26:
	setp.lt.s32 	%p26, %r92, 1;
	@%p26 bra 	$L__BB4_28;
	mul.lo.s32 	%r75, %r92, %r38;
	cvt.rn.f32.s32 	%f83, %r75;
	div.rn.f32 	%f94, %f94, %f83;
$L__BB4_28:
	mad.lo.s32 	%r76, %r41, %r1, %r48;
	cvta.to.global.u64 	%rd39, %rd10;
	mul.wide.s32 	%rd40, %r76, 4;
	add.s64 	%rd41, %rd39, %rd40;
	st.global.f32 	[%rd41], %f94;
$L__BB4_29:
	ret;

}
	// .globl	memory_decay_kernel
.visible .entry memory_decay_kernel(
	.param .u64 .ptr .align 1 memory_decay_kernel_param_0,
	.param .u64 .ptr .align 1 memory_decay_kernel_param_1,
	.param .f32 memory_decay_kernel_param_2,
	.param .f32 memory_decay_kernel_param_3,
	.param .u32 memory_decay_kernel_param_4
)
{
	.reg .pred 	%p<2>;
	.reg .b32 	%r<8>;
	.reg .b32 	%f<21>;
	.reg .b64 	%rd<8>;

	ld.param.u64 	%rd1, [memory_decay_kernel_param_0];
	ld.param.u64 	%rd2, [memory_decay_kernel_param_1];
	ld.param.f32 	%f1, [memory_decay_kernel_param_2];
	ld.param.f32 	%f2, [memory_decay_kernel_param_3];
	ld.param.u32 	%r2, [memory_decay_kernel_param_4];
	mov.u32 	%r3, %ctaid.x;
	mov.u32 	%r4, %ntid.x;
	mov.u32 	%r5, %tid.x;
	mad.lo.s32 	%r1, %r3, %r4, %r5;
	setp.ge.s32 	%p1, %r1, %r2;
	@%p1 bra 	$L__BB5_2;
	cvta.to.global.u64 	%rd3, %rd2;
	cvta.to.global.u64 	%rd4, %rd1;
	mul.wide.s32 	%rd5, %r1, 4;
	add.s64 	%rd6, %rd3, %rd5;
	ld.global.nc.f32 	%f3, [%rd6];
	sub.f32 	%f4, %f1, %f3;
	neg.f32 	%f5, %f2;
	mul.f32 	%f6, %f4, %f5;
	fma.rn.f32 	%f7, %f6, 0f3BBB989D, 0f3F000000;
	cvt.sat.f32.f32 	%f8, %f7;
	mov.f32 	%f9, 0f4B400001;
	mov.f32 	%f10, 0f437C0000;
	fma.rm.f32 	%f11, %f8, %f10, %f9;
	add.f32 	%f12, %f11, 0fCB40007F;
	neg.f32 	%f13, %f12;
	fma.rn.f32 	%f14, %f6, 0f3FB8AA3B, %f13;
	fma.rn.f32 	%f15, %f6, 0f32A57060, %f14;
	mov.b32 	%r6, %f11;
	shl.b32 	%r7, %r6, 23;
	mov.b32 	%f16, %r7;
	ex2.approx.ftz.f32 	%f17, %f15;
	mul.f32 	%f18, %f17, %f16;
	add.s64 	%rd7, %rd4, %rd5;
	ld.global.f32 	%f19, [%rd7];
	mul.f32 	%f20, %f19, %f18;
	st.global.f32 	[%rd7], %f20;
$L__BB5_2:
	ret;

}
	// .globl	kmeans_update_kernel
.visible .entry kmeans_update_kernel(
	.param .u64 .ptr .align 1 kmeans_update_kernel_param_0,
	.param .u64 .ptr .align 1 kmeans_update_kernel_param_1,
	.param .u64 .ptr .align 1 kmeans_update_kernel_param_2,
	.param .u64 .ptr .align 1 kmeans_update_kernel_param_3,
	.param .u32 kmeans_update_kernel_param_4,
	.param .u32 kmeans_update_kernel_param_5,
	.param .u32 kmeans_update_kernel_param_6
)
{
	.reg .pred 	%p<19>;
	.reg .b32 	%r<68>;
	.reg .b32 	%f<103>;
	.reg .b64 	%rd<52>;

	ld.param.u64 	%rd12, [kmeans_update_kernel_param_0];
	ld.param.u64 	%rd13, [kmeans_update_kernel_param_1];
	ld.param.u64 	%rd11, [kmeans_update_kernel_param_3];
	ld.param.u32 	%r37, [kmeans_update_kernel_param_4];
	ld.param.u32 	%r35, [kmeans_update_kernel_param_5];
	ld.param.u32 	%r36, [kmeans_update_kernel_param_6];
	cvta.to.global.u64 	%rd1, %rd13;
	cvta.to.global.u64 	%rd2, %rd12;
	mov.u32 	%r38, %ctaid.x;
	mov.u32 	%r39, %ntid.x;
	mov.u32 	%r40, %tid.x;
	mad.lo.s32 	%r1, %r38, %r39, %r40;
	setp.ge.s32 	%p1, %r1, %r37;
	@%p1 bra 	$L__BB6_23;
	mul.lo.s32 	%r42, %r36, %r1;
	cvt.s64.s32 	%rd3, %r42;
	setp.lt.s32 	%p2, %r35, 1;
	mov.b32 	%r67, 0;
	mov.f32 	%f102, 0f7F800000;
	@%p2 bra 	$L__BB6_22;
	setp.lt.s32 	%p3, %r36, 1;
	@%p3 bra 	$L__BB6_16;
	and.b32  	%r2, %r36, 7;
	and.b32  	%r3, %r36, 3;
	and.b32  	%r4, %r36, 2147483640;
	and.b32  	%r5, %r36, 1;
	neg.s32 	%r6, %r4;
	mov.f32 	%f102, 0f7F800000;
	mov.b32 	%r53, 0;
	shl.b64 	%rd14, %rd3, 2;
	add.s64 	%rd15, %rd14, %rd2;
	add.s64 	%rd4, %rd15, 16;
	mov.u32 	%r67, %r53;
$L__BB6_4:
	setp.lt.u32 	%p10, %r36, 8;
	mul.lo.s32 	%r9, %r53, %r36;
	mov.f32 	%f97, 0f00000000;
	mov.b32 	%r57, 0;
	@%p10 bra 	$L__BB6_7;
	mul.wide.u32 	%rd16, %r9, 4;
	add.s64 	%rd17, %rd1, %rd16;
	add.s64 	%rd50, %rd17, 16;
	mov.f32 	%f97, 0f00000000;
	mov.u64 	%rd51, %rd4;
	mov.u32 	%r55, %r6;
$L__BB6_6:
	.pragma "nounroll";
	ld.global.nc.f32 	%f30, [%rd51+-16];
	ld.global.nc.f32 	%f31, [%rd50+-16];
	sub.f32 	%f32, %f30, %f31;
	fma.rn.f32 	%f33, %f32, %f32, %f97;
	ld.global.nc.f32 	%f34, [%rd51+-12];
	ld.global.nc.f32 	%f35, [%rd50+-12];
	sub.f32 	%f36, %f34, %f35;
	fma.rn.f32 	%f37, %f36, %f36, %f33;
	ld.global.nc.f32 	%f38, [%rd51+-8];
	ld.global.nc.f32 	%f39, [%rd50+-8];
	sub.f32 	%f40, %f38, %f39;
	fma.rn.f32 	%f41, %f40, %f40, %f37;
	ld.global.nc.f32 	%f42, [%rd51+-4];
	ld.global.nc.f32 	%f43, [%rd50+-4];
	sub.f32 	%f44, %f42, %f43;
	fma.rn.f32 	%f45, %f44, %f44, %f41;
	ld.global.nc.f32 	%f46, [%rd51];
	ld.global.nc.f32 	%f47, [%rd50];
	sub.f32 	%f48, %f46, %f47;
	fma.rn.f32 	%f49, %f48, %f48, %f45;
	ld.global.nc.f32 	%f50, [%rd51+4];
	ld.global.nc.f32 	%f51, [%rd50+4];
	sub.f32 	%f52, %f50, %f51;
	fma.rn.f32 	%f53, %f52, %f52, %f49;
	ld.global.nc.f32 	%f54, [%rd51+8];
	ld.global.nc.f32 	%f55, [%rd50+8];
	sub.f32 	%f56, %f54, %f55;
	fma.rn.f32 	%f57, %f56, %f56, %f53;
	ld.global.nc.f32 	%f58, [%rd51+12];
	ld.global.nc.f32 	%f59, [%rd50+12];
	sub.f32 	%f60, %f58, %f59;
	fma.rn.f32 	%f97, %f60, %f60, %f57;
	add.s32 	%r55, %r55, 8;
	add.s64 	%rd51, %rd51, 32;
	add.s64 	%rd50, %rd50, 32;
	setp.ne.s32 	%p11, %r55, 0;
	mov.u32 	%r57, %r4;
	@%p11 bra 	$L__BB6_6;
$L__BB6_7:
	setp.eq.s32 	%p12, %r2, 0;
	@%p12 bra 	$L__BB6_15;
	add.s32 	%r49, %r2, -1;
	setp.lt.u32 	%p13, %r49, 3;
	@%p13 bra 	$L__BB6_10;
	cvt.u64.u32 	%rd18, %r57;
	add.s64 	%rd19, %rd18, %rd3;
	shl.b64 	%rd20, %rd19, 2;
	add.s64 	%rd21, %rd2, %rd20;
	ld.global.nc.f32 	%f62, [%rd21];
	add.s32 	%r50, %r57, %r9;
	mul.wide.u32 	%rd22, %r50, 4;
	add.s64 	%rd23, %rd1, %rd22;
	ld.global.nc.f32 	%f63, [%rd23];
	sub.f32 	%f64, %f62, %f63;
	fma.rn.f32 	%f65, %f64, %f64, %f97;
	ld.global.nc.f32 	%f66, [%rd21+4];
	cvt.u64.u32 	%rd24, %r9;
	add.s64 	%rd25, %rd18, %rd24;
	shl.b64 	%rd26, %rd25, 2;
	add.s64 	%rd27, %rd1, %rd26;
	ld.global.nc.f32 	%f67, [%rd27+4];
	sub.f32 	%f68, %f66, %f67;
	fma.rn.f32 	%f69, %f68, %f68, %f65;
	ld.global.nc.f32 	%f70, [%rd21+8];
	ld.global.nc.f32 	%f71, [%rd27+8];
	sub.f32 	%f72, %f70, %f71;
	fma.rn.f32 	%f73, %f72, %f72, %f69;
	ld.global.nc.f32 	%f74, [%rd21+12];
	ld.global.nc.f32 	%f75, [%rd27+12];
	sub.f32 	%f76, %f74, %f75;
	fma.rn.f32 	%f97, %f76, %f76, %f73;
	add.s32 	%r57, %r57, 4;
$L__BB6_10:
	setp.eq.s32 	%p14, %r3, 0;
	@%p14 bra 	$L__BB6_15;
	setp.eq.s32 	%p15, %r3, 1;
	@%p15 bra 	$L__BB6_13;
	cvt.u64.u32 	%rd28, %r57;
	add.s64 	%rd29, %rd28, %rd3;
	shl.b64 	%rd30, %rd29, 2;
	add.s64 	%rd31, %rd2, %rd30;
	ld.global.nc.f32 	%f78, [%rd31];
	add.s32 	%r51, %r57, %r9;
	mul.wide.u32 	%rd32, %r51, 4;
	add.s64 	%rd33, %rd1, %rd32;
	ld.global.nc.f32 	%f79, [%rd33];
	sub.f32 	%f80, %f78, %f79;
	fma.rn.f32 	%f81, %f80, %f80, %f97;
	ld.global.nc.f32 	%f82, [%rd31+4];
	cvt.u64.u32 	%rd34, %r9;
	add.s64 	%rd35, %rd28, %rd34;
	shl.b64 	%rd36, %rd35, 2;
	add.s64 	%rd37, %rd1, %rd36;
	ld.global.nc.f32 	%f83, [%rd37+4];
	sub.f32 	%f84, %f82, %f83;
	fma.rn.f32 	%f97, %f84, %f84, %f81;
	add.s32 	%r57, %r57, 2;
$L__BB6_13:
	setp.eq.s32 	%p16, %r5, 0;
	@%p16 bra 	$L__BB6_15;
	cvt.u64.u32 	%rd38, %r57;
	add.s64 	%rd39, %rd38, %rd3;
	shl.b64 	%rd40, %rd39, 2;
	add.s64 	%rd41, %rd2, %rd40;
	ld.global.nc.f32 	%f85, [%rd41];
	add.s32 	%r52, %r57, %r9;
	mul.wide.u32 	%rd42, %r52, 4;
	add.s64 	%rd43, %rd1, %rd42;
	ld.global.nc.f32 	%f86, [%rd43];
	sub.f32 	%f87, %f85, %f86;
	fma.rn.f32 	%f97, %f87, %f87, %f97;
$L__BB6_15:
	sqrt.rn.f32 	%f88, %f97;
	setp.lt.f32 	%p17, %f88, %f102;
	selp.f32 	%f102, %f88, %f102, %p17;
	selp.b32 	%r67, %r53, %r67, %p17;
	add.s32 	%r53, %r53, 1;
	setp.eq.s32 	%p18, %r53, %r35;
	@%p18 bra 	$L__BB6_22;
	bra.uni 	$L__BB6_4;
$L__BB6_16:
	and.b32  	%r19, %r35, 3;
	setp.lt.u32 	%p4, %r35, 4;
	mov.f32 	%f102, 0f7F800000;
	mov.b32 	%r64, 0;
	mov.u32 	%r67, %r64;
	@%p4 bra 	$L__BB6_19;
	and.b32  	%r64, %r35, 2147483644;
	mov.f32 	%f102, 0f7F800000;
	mov.b32 	%r59, 0;
	mov.u32 	%r67, %r59;
$L__BB6_18:
	setp.gt.f32 	%p5, %f102, 0f00000000;
	selp.f32 	%f102, 0f00000000, %f102, %p5;
	selp.b32 	%r67, %r59, %r67, %p5;
	add.s32 	%r59, %r59, 4;
	setp.ne.s32 	%p6, %r59, %r64;
	@%p6 bra 	$L__BB6_18;
$L__BB6_19:
	setp.eq.s32 	%p7, %r19, 0;
	@%p7 bra 	$L__BB6_22;
	mov.b32 	%r66, 0;
$L__BB6_21:
	.pragma "nounroll";
	setp.gt.f32 	%p8, %f102, 0f00000000;
	selp.f32 	%f102, 0f00000000, %f102, %p8;
	selp.b32 	%r67, %r64, %r67, %p8;
	add.s32 	%r64, %r64, 1;
	add.s32 	%r66, %r66, 1;
	setp.ne.s32 	%p9, %r66, %r19;
	@%p9 bra 	$L__BB6_21;
$L__BB6_22:
	ld.param.u64 	%rd49, [kmeans_update_kernel_param_2];
	cvta.to.global.u64 	%rd44, %rd49;
	mul.wide.s32 	%rd45, %r1, 4;
	add.s64 	%rd46, %rd44, %rd45;
	st.global.u32 	[%rd46], %r67;
	cvta.to.global.u64 	%rd47, %rd11;
	add.s64 	%rd48, %rd47, %rd45;
	st.global.f32 	[%rd48], %f102;
$L__BB6_23:
	ret;

}


// ===== COMPILED SASS (sm_100) =====

	.target	sm_100

	.elftype	@"ET_EXEC"


//--------------------- .note.nv.tkinfo           --------------------------
	.section	.note.nv.tkinfo,"",@"SHT_NOTE"
	.sectionflags	@"SHF_NOTE_NV_TKINFO"
	.tkinfo
        /*0018*/ 	.word	0x00000002
        /*0030*/ 	.string	""
        /*0030*/ 	.string	"ptxas"
        /*0030*/ 	.string	"Cuda compilation tools, release 13.0, V13.0.88"
        /*0030*/ 	.string	"Build cuda_13.0.r13.0/compiler.36424714_0"
        /*0030*/ 	.string	"-arch sm_100 -m 64 "



//--------------------- .note.nv.cuinfo           --------------------------
	.section	.note.nv.cuinfo,"",@"SHT_NOTE"
	.sectionflags	@"SHF_NOTE_NV_CUINFO"
        /*0018*/ 	.short	0x0002
        /*001a*/ 	.short	0x0064
        /*001c*/ 	.short	0x0082
	.zero		2


//--------------------- .nv.info                  --------------------------
	.section	.nv.info,"",@"SHT_CUDA_INFO"
	.align	4


	//----- nvinfo : EIATTR_REGCOUNT
	.align		4
        /*0000*/ 	.byte	0x04, 0x2f
        /*0002*/ 	.short	(.L_1 - .L_0)
	.align		4
.L_0:
        /*0004*/ 	.word	index@(cosine_similarity_kernel)
        /*0008*/ 	.word	0x00000015


	//----- nvinfo : EIATTR_FRAME_SIZE
	.align		4
.L_1:
        /*000c*/ 	.byte	0x04, 0x11
        /*000e*/ 	.short	(.L_3 - .L_2)
	.align		4
.L_2:
        /*0010*/ 	.word	index@($__internal_7_$__cuda_sm3x_div_rn_noftz_f32_slowpath)
        /*0014*/ 	.word	0x00000000


	//----- nvinfo : EIATTR_FRAME_SIZE
	.align		4
.L_3:
        /*0018*/ 	.byte	0x04, 0x11
        /*001a*/ 	.short	(.L_5 - .L_4)
	.align		4
.L_4:
        /*001c*/ 	.word	index@($__internal_6_$__cuda_sm20_sqrt_rn_f32_slowpath)
        /*0020*/ 	.word	0x00000000


	//----- nvinfo : EIATTR_FRAME_SIZE
	.align		4
.L_5:
        /*0024*/ 	.byte	0x04, 0x11
        /*0026*/ 	.short	(.L_7 - .L_6)
	.align		4
.L_6:
        /*0028*/ 	.word	index@(cosine_similarity_kernel)
        /*002c*/ 	.word	0x00000000


	//----- nvinfo : EIATTR_REGCOUNT
	.align		4
.L_7:
        /*0030*/ 	.byte	0x04, 0x2f
        /*0032*/ 	.short	(.L_9 - .L_8)
	.align		4
.L_8:
        /*0034*/ 	.word	index@(normalize_vectors_kernel)
        /*0038*/ 	.word	0x0000001c


	//----- nvinfo : EIATTR_FRAME_SIZE
	.align		4
.L_9:
        /*003c*/ 	.byte	0x04, 0x11
        /*003e*/ 	.short	(.L_11 - .L_10)
	.align		4
.L_10:
        /*0040*/ 	.word	index@($__internal_5_$__cuda_sm3x_div_rn_noftz_f32_slowpath)
        /*0044*/ 	.word	0x00000000


	//----- nvinfo : EIATTR_FRAME_SIZE
	.align		4
.L_11:
        /*0048*/ 	.byte	0x04, 0x11
        /*004a*/ 	.short	(.L_13 - .L_12)
	.align		4
.L_12:
        /*004c*/ 	.word	index@($__internal_4_$__cuda_sm20_sqrt_rn_f32_slowpath)
        /*0050*/ 	.word	0x00000000


	//----- nvinfo : EIATTR_FRAME_SIZE
	.align		4
.L_13:
        /*0054*/ 	.byte	0x04, 0x11
        /*0056*/ 	.short	(.L_15 - .L_14)
	.align		4
.L_14:
        /*0058*/ 	.word	index@(normalize_vectors_kernel)
        /*005c*/ 	.word	0x00000000


	//----- nvinfo : EIATTR_REGCOUNT
	.align		4
.L_15:
        /*0060*/ 	.byte	0x04, 0x2f
        /*0062*/ 	.short	(.L_17 - .L_16)
	.align		4
.L_16:
        /*0064*/ 	.word	index@(pairwise_distances_kernel)
        /*0068*/ 	.word	0x0000001d


	//----- nvinfo : EIATTR_FRAME_SIZE
	.align		4
.L_17:
        /*006c*/ 	.byte	0x04, 0x11
        /*006e*/ 	.short	(.L_19 - .L_18)
	.align		4
.L_18:
        /*0070*/ 	.word	index@($__internal_3_$__cuda_sm20_sqrt_rn_f32_slowpath)
        /*0074*/ 	.word	0x00000000


	//----- nvinfo : EIATTR_FRAME_SIZE
	.align		4
.L_19:
        /*0078*/ 	.byte	0x04, 0x11
        /*007a*/ 	.short	(.L_21 - .L_20)
	.align		4
.L_20:
        /*007c*/ 	.word	index@(pairwise_distances_kernel)
        /*0080*/ 	.word	0x00000000


	//----- nvinfo : EIATTR_REGCOUNT
	.align		4
.L_21:
        /*0084*/ 	.byte	0x04, 0x2f
        /*0086*/ 	.short	(.L_23 - .L_22)
	.align		4
.L_22:
        /*0088*/ 	.word	index@(attention_kernel)
        /*008c*/ 	.word	0x00000020


	//----- nvinfo : EIATTR_FRAME_SIZE
	.align		4
.L_23:
        /*0090*/ 	.byte	0x04, 0x11
        /*0092*/ 	.short	(.L_25 - .L_24)
	.align		4
.L_24:
        /*0094*/ 	.word	index@($__internal_2_$__cuda_sm3x_div_rn_noftz_f32_slowpath)
        /*0098*/ 	.word	0x00000000


	//----- nvinfo : EIATTR_FRAME_SIZE
	.align		4
.L_25:
        /*009c*/ 	.byte	0x04, 0x11
        /*009e*/ 	.short	(.L_27 - .L_26)
	.align		4
.L_26:
        /*00a0*/ 	.word	index@(attention_kernel)
        /*00a4*/ 	.word	0x00000000


	//----- nvinfo : EIATTR_REGCOUNT
	.align		4
.L_27:
        /*00a8*/ 	.byte	0x04, 0x2f
        /*00aa*/ 	.short	(.L_29 - .L_28)
	.align		4
.L_28:
        /*00ac*/ 	.word	index@(extract_legal_features_kernel)
        /*00b0*/ 	.word	0x0000001f


	//----- nvinfo : EIATTR_FRAME_SIZE
	.align		4
.L_29:
        /*00b4*/ 	.byte	0x04, 0x11
        /*00b6*/ 	.short	(.L_31 - .L_30)
	.align		4
.L_30:
        /*00b8*/ 	.word	index@($__internal_1_$__cuda_sm3x_div_rn_noftz_f32_slowpath)
        /*00bc*/ 	.word	0x00000000


	//----- nvinfo : EIATTR_FRAME_SIZE
	.align		4
.L_31:
        /*00c0*/ 	.byte	0x04, 0x11
        /*00c2*/ 	.short	(.L_33 - .L_32)
	.align		4
.L_32:
        /*00c4*/ 	.word	index@(extract_legal_features_kernel)
        /*00c8*/ 	.word	0x00000000


	//----- nvinfo : EIATTR_REGCOUNT
	.align		4
.L_33:
        /*00cc*/ 	.byte	0x04, 0x2f
        /*00ce*/ 	.short	(.L_35 - .L_34)
	.align		4
.L_34:
        /*00d0*/ 	.word	index@(memory_decay_kernel)
        /*00d4*/ 	.word	0x0000000e


	//----- nvinfo : EIATTR_FRAME_SIZE
	.align		4
.L_35:
        /*00d8*/ 	.byte	0x04, 0x11
        /*00da*/ 	.short	(.L_37 - .L_36)
	.align		4
.L_36:
        /*00dc*/ 	.word	index@(memory_decay_kernel)
        /*00e0*/ 	.word	0x00000000


	//----- nvinfo : EIATTR_REGCOUNT
	.align		4
.L_37:
        /*00e4*/ 	.byte	0x04, 0x2f
        /*00e6*/ 	.short	(.L_39 - .L_38)
	.align		4
.L_38:
        /*00e8*/ 	.word	index@(kmeans_update_kernel)
        /*00ec*/ 	.word	0x0000001d


	//----- nvinfo : EIATTR_FRAME_SIZE
	.align		4
.L_39:
        /*00f0*/ 	.byte	0x04, 0x11
        /*00f2*/ 	.short	(.L_41 - .L_40)
	.align		4
.L_40:
        /*00f4*/ 	.word	index@($__internal_0_$__cuda_sm20_sqrt_rn_f32_slowpath)
        /*00f8*/ 	.word	0x00000000


	//----- nvinfo : EIATTR_FRAME_SIZE
	.align		4
.L_41:
        /*00fc*/ 	.byte	0x04, 0x11
        /*00fe*/ 	.short	(.L_43 - .L_42)
	.align		4
.L_42:
        /*0100*/ 	.word	index@(kmeans_update_kernel)
        /*0104*/ 	.word	0x00000000


	//----- nvinfo : EIATTR_MIN_STACK_SIZE
	.align		4
.L_43:
        /*0108*/ 	.byte	0x04, 0x12
        /*010a*/ 	.short	(.L_45 - .L_44)
	.align		4
.L_44:
        /*010c*/ 	.word	index@(kmeans_update_kernel)
        /*0110*/ 	.word	0x00000000


	//----- nvinfo : EIATTR_MIN_STACK_SIZE
	.align		4
.L_45:
        /*0114*/ 	.byte	0x04, 0x12
        /*0116*/ 	.short	(.L_47 - .L_46)
	.align		4
.L_46:
        /*0118*/ 	.word	index@(memory_decay_kernel)
        /*011c*/ 	.word	0x00000000


	//----- nvinfo : EIATTR_MIN_STACK_SIZE
	.align		4
.L_47:
        /*0120*/ 	.byte	0x04, 0x12
        /*0122*/ 	.short	(.L_49 - .L_48)
	.align		4
.L_48:
        /*0124*/ 	.word	index@(extract_legal_features_kernel)
        /*0128*/ 	.word	0x00000000


	//----- nvinfo : EIATTR_MIN_STACK_SIZE
	.align		4
.L_49:
        /*012c*/ 	.byte	0x04, 0x12
        /*012e*/ 	.short	(.L_51 - .L_50)
	.align		4
.L_50:
        /*0130*/ 	.word	index@(attention_kernel)
        /*0134*/ 	.word	0x00000000


	//----- nvinfo : EIATTR_MIN_STACK_SIZE
	.align		4
.L_51:
        /*0138*/ 	.byte	0x04, 0x12
        /*013a*/ 	.short	(.L_53 - .L_52)
	.align		4
.L_52:
        /*013c*/ 	.word	index@(pairwise_distances_kernel)
        /*0140*/ 	.word	0x00000000


	//----- nvinfo : EIATTR_MIN_STACK_SIZE
	.align		4
.L_53:
        /*0144*/ 	.byte	0x04, 0x12
        /*0146*/ 	.short	(.L_55 - .L_54)
	.align		4
.L_54:
        /*0148*/ 	.word	index@(normalize_vectors_kernel)
        /*014c*/ 	.word	0x00000000


	//----- nvinfo : EIATTR_MIN_STACK_SIZE
	.align		4
.L_55:
        /*0150*/ 	.byte	0x04, 0x12
        /*0152*/ 	.short	(.L_57 - .L_56)
	.align		4
.L_56:
        /*0154*/ 	.word	index@(cosine_similarity_kernel)
        /*0158*/ 	.word	0x00000000
.L_57:


//--------------------- .nv.compat                --------------------------
	.section	.nv.compat,"",@"SHT_CUDA_COMPAT_INFO"
	.align	4
        /*0000*/ 	.byte	0x02, 0x09, 0x00, 0x00, 0x02, 0x02, 0x01, 0x00, 0x02, 0x05, 0x05, 0x00, 0x03, 0x07, 0x01, 0x01
        /*0010*/ 	.byte	0x02, 0x03, 0x00, 0x00, 0x02, 0x06, 0x01, 0x00, 0x04, 0x0b, 0x08, 0x00, 0x01, 0x00, 0x00, 0x00
        /*0020*/ 	.byte	0x00, 0x00, 0x00, 0x00


//--------------------- .nv.info.kmeans_update_kernel --------------------------
	.section	.nv.info.kmeans_update_kernel,"",@"SHT_CUDA_INFO"
	.sectionflags	@""
	.align	4


	//----- nvinfo : EIATTR_CUDA_API_VERSION
	.align		4
        /*0000*/ 	.byte	0x04, 0x37
        /*0002*/ 	.short	(.L_59 - .L_58)
.L_58:
        /*0004*/ 	.word	0x00000082


	//----- nvinfo : EIATTR_KPARAM_INFO
	.align		4
.L_59:
        /*0008*/ 	.byte	0x04, 0x17
        /*000a*/ 	.short	(.L_61 - .L_60)
.L_60:
        /*000c*/ 	.word	0x00000000
        /*0010*/ 	.short	0x0006
        /*0012*/ 	.short	0x0028
        /*0014*/ 	.byte	0x00, 0xf0, 0x11, 0x00


	//----- nvinfo : EIATTR_KPARAM_INFO
	.align		4
.L_61:
        /*0018*/ 	.byte	0x04, 0x17
        /*001a*/ 	.short	(.L_63 - .L_62)
.L_62:
        /*001c*/ 	.word	0x00000000
        /*0020*/ 	.short	0x0005
        /*0022*/ 	.short	0x0024
        /*0024*/ 	.byte	0x00, 0xf0, 0x11, 0x00


	//----- nvinfo : EIATTR_KPARAM_INFO
	.align		4
.L_63:
        /*0028*/ 	.byte	0x04, 0x17
        /*002a*/ 	.short	(.L_65 - .L_64)
.L_64:
        /*002c*/ 	.word	0x00000000
        /*0030*/ 	.short	0x0004
        /*0032*/ 	.short	0x0020
        /*0034*/ 	.byte	0x00, 0xf0, 0x11, 0x00


	//----- nvinfo : EIATTR_KPARAM_INFO
	.align		4
.L_65:
        /*0038*/ 	.byte	0x04, 0x17
        /*003a*/ 	.short	(.L_67 - .L_66)
.L_66:
        /*003c*/ 	.word	0x00000000
        /*0040*/ 	.short	0x0003
        /*0042*/ 	.short	0x0018
        /*0044*/ 	.byte	0x00, 0xf5, 0x21, 0x00


	//----- nvinfo : EIATTR_KPARAM_INFO
	.align		4
.L_67:
        /*0048*/ 	.byte	0x04, 0x17
        /*004a*/ 	.short	(.L_69 - .L_68)
.L_68:
        /*004c*/ 	.word	0x00000000
        /*0050*/ 	.short	0x0002
        /*0052*/ 	.short	0x0010
        /*0054*/ 	.byte	0x00, 0xf5, 0x21, 0x00


	//----- nvinfo : EIATTR_KPARAM_INFO
	.align		4
.L_69:
        /*0058*/ 	.byte	0x04, 0x17
        /*005a*/ 	.short	(.L_71 - .L_70)
.L_70:
        /*005c*/ 	.word	0x00000000
        /*0060*/ 	.short	0x0001
        /*0062*/ 	.short	0x0008
        /*0064*/ 	.byte	0x00, 0xf5, 0x21, 0x00


	//----- nvinfo : EIATTR_KPARAM_INFO
	.align		4
.L_71:
        /*0068*/ 	.byte	0x04, 0x17
        /*006a*/ 	.short	(.L_73 - .L_72)
.L_72:
        /*006c*/ 	.word	0x00000000
        /*0070*/ 	.short	0x0000
        /*0072*/ 	.short	0x0000
        /*0074*/ 	.byte	0x00, 0xf5, 0x21, 0x00


	//----- nvinfo : EIATTR_SPARSE_MMA_MASK
	.align		4
.L_73:
        /*0078*/ 	.byte	0x03, 0x50
        /*007a*/ 	.short	0x0000


	//----- nvinfo : EIATTR_MAXREG_COUNT
	.align		4
        /*007c*/ 	.byte	0x03, 0x1b
        /*007e*/ 	.short	0x00ff


	//----- nvinfo : EIATTR_MERCURY_ISA_VERSION
	.align		4
        /*0080*/ 	.byte	0x03, 0x5f
        /*0082*/ 	.short	0x0101


	//----- nvinfo : EIATTR_VRC_CTA_INIT_COUNT
	.align		4
        /*0084*/ 	.byte	0x02, 0x4a
	.zero		1
	.zero		1


	//----- nvinfo : EIATTR_EXIT_INSTR_OFFSETS
	.align		4
        /*0088*/ 	.byte	0x04, 0x1c
        /*008a*/ 	.short	(.L_75 - .L_74)


	//   ....[0]....
.L_74:
        /*008c*/ 	.word	0x00000070


	//   ....[1]....
        /*0090*/ 	.word	0x00000fb0


	//----- nvinfo : EIATTR_CRS_STACK_SIZE
	.align		4
.L_75:
        /*0094*/ 	.byte	0x04, 0x1e
        /*0096*/ 	.short	(.L_77 - .L_76)
.L_76:
        /*0098*/ 	.word	0x00000000


	//----- nvinfo : EIATTR_CBANK_PARAM_SIZE
	.align		4
.L_77:
        /*009c*/ 	.byte	0x03, 0x19
        /*009e*/ 	.short	0x002c


	//----- nvinfo : EIATTR_PARAM_CBANK
	.align		4
        /*00a0*/ 	.byte	0x04, 0x0a
        /*00a2*/ 	.short	(.L_79 - .L_78)
	.align		4
.L_78:
        /*00a4*/ 	.word	index@(.nv.constant0.kmeans_update_kernel)
        /*00a8*/ 	.short	0x0380
        /*00aa*/ 	.short	0x002c


	//----- nvinfo : EIATTR_SW_WAR
	.align		4
.L_79:
        /*00ac*/ 	.byte	0x04, 0x36
        /*00ae*/ 	.short	(.L_81 - .L_80)
.L_80:
        /*00b0*/ 	.word	0x00000008
.L_81:


//--------------------- .nv.info.memory_decay_kernel --------------------------
	.section	.nv.info.memory_decay_kernel,"",@"SHT_CUDA_INFO"
	.sectionflags	@""
	.align	4


	//----- nvinfo : EIATTR_CUDA_API_VERSION
	.align		4
        /*0000*/ 	.byte	0x04, 0x37
        /*0002*/ 	.short	(.L_83 - .L_82)
.L_82:
        /*0004*/ 	.word	0x00000082


	//----- nvinfo : EIATTR_KPARAM_INFO
	.align		4
.L_83:
        /*0008*/ 	.byte	0x04, 0x17
        /*000a*/ 	.short	(.L_85 - .L_84)
.L_84:
        /*000c*/ 	.word	0x00000000
        /*0010*/ 	.short	0x0004
        /*0012*/ 	.short	0x0018
        /*0014*/ 	.byte	0x00, 0xf0, 0x11, 0x00


	//----- nvinfo : EIATTR_KPARAM_INFO
	.align		4
.L_85:
        /*0018*/ 	.byte	0x04, 0x17
        /*001a*/ 	.short	(.L_87 - .L_86)
.L_86:
        /*001c*/ 	.word	0x00000000
        /*0020*/ 	.short	0x0003
        /*0022*/ 	.short	0x0014
        /*0024*/ 	.byte	0x00, 0xf0, 0x11, 0x00


	//----- nvinfo : EIATTR_KPARAM_INFO
	.align		4
.L_87:
        /*0028*/ 	.byte	0x04, 0x17
        /*002a*/ 	.short	(.L_89 - .L_88)
.L_88:
        /*002c*/ 	.word	0x00000000
        /*0030*/ 	.short	0x0002
        /*0032*/ 	.short	0x0010
        /*0034*/ 	.byte	0x00, 0xf0, 0x11, 0x00


	//----- nvinfo : EIATTR_KPARAM_INFO
	.align		4
.L_89:
        /*0038*/ 	.byte	0x04, 0x17
        /*003a*/ 	.short	(.L_91 - .L_90)
.L_90:
        /*003c*/ 	.word	0x00000000
        /*0040*/ 	.short	0x0001
        /*0042*/ 	.short	0x0008
        /*0044*/ 	.byte	0x00, 0xf5, 0x21, 0x00


	//----- nvinfo : EIATTR_KPARAM_INFO
	.align		4
.L_91:
        /*0048*/ 	.byte	0x04, 0x17
        /*004a*/ 	.short	(.L_93 - .L_92)
.L_92:
        /*004c*/ 	.word	0x00000000
        /*0050*/ 	.short	0x0000
        /*0052*/ 	.short	0x0000
        /*0054*/ 	.byte	0x00, 0xf5, 0x21, 0x00


	//----- nvinfo : EIATTR_SPARSE_MMA_MASK
	.align		4
.L_93:
        /*0058*/ 	.byte	0x03, 0x50
        /*005a*/ 	.short	0x0000


	//----- nvinfo : EIATTR_MAXREG_COUNT
	.align		4
        /*005c*/ 	.byte	0x03, 0x1b
        /*005e*/ 	.short	0x00ff


	//----- nvinfo : EIATTR_MERCURY_ISA_VERSION
	.align		4
        /*0060*/ 	.byte	0x03, 0x5f
        /*0062*/ 	.short	0x0101


	//----- nvinfo : EIATTR_VRC_CTA_INIT_COUNT
	.align		4
        /*0064*/ 	.byte	0x02, 0x4a
	.zero		1
	.zero		1


	//----- nvinfo : EIATTR_EXIT_INSTR_OFFSETS
	.align		4
        /*0068*/ 	.byte	0x04, 0x1c
        /*006a*/ 	.short	(.L_95 - .L_94)


	//   ....[0]....
.L_94:
        /*006c*/ 	.word	0x00000070


	//   ....[1]....
        /*0070*/ 	.word	0x000001e0


	//----- nvinfo : EIATTR_CBANK_PARAM_SIZE
	.align		4
.L_95:
        /*0074*/ 	.byte	0x03, 0x19
        /*0076*/ 	.short	0x001c


	//----- nvinfo : EIATTR_PARAM_CBANK
	.align		4
        /*0078*/ 	.byte	0x04, 0x0a
        /*007a*/ 	.short	(.L_97 - .L_96)
	.align		4
.L_96:
        /*007c*/ 	.word	index@(.nv.constant0.memory_decay_kernel)
        /*0080*/ 	.short	0x0380
        /*0082*/ 	.short	0x001c


	//----- nvinfo : EIATTR_SW_WAR
	.align		4
.L_97:
        /*0084*/ 	.byte	0x04, 0x36
        /*0086*/ 	.short	(.L_99 - .L_98)
.L_98:
        /*0088*/ 	.word	0x00000008
.L_99:


//--------------------- .nv.info.extract_legal_features_kernel --------------------------
	.section	.nv.info.extract_legal_features_kernel,"",@"SHT_CUDA_INFO"
	.sectionflags	@""
	.align	4


	//----- nvinfo : EIATTR_CUDA_API_VERSION
	.align		4
        /*0000*/ 	.byte	0x04, 0x37
        /*0002*/ 	.short	(.L_101 - .L_100)
.L_100:
        /*0004*/ 	.word	0x00000082


	//----- nvinfo : EIATTR_KPARAM_INFO
	.align		4
.L_101:
        /*0008*/ 	.byte	0x04, 0x17
        /*000a*/ 	.short	(.L_103 - .L_102)
.L_102:
        /*000c*/ 	.word	0x00000000
        /*0010*/ 	.short	0x0007
        /*0012*/ 	.short	0x002c
        /*0014*/ 	.byte	0x00, 0xf0, 0x11, 0x00


	//----- nvinfo : EIATTR_KPARAM_INFO
	.align		4
.L_103:
        /*0018*/ 	.byte	0x04, 0x17
        /*001a*/ 	.short	(.L_105 - .L_104)
.L_104:
        /*001c*/ 	.word	0x00000000
        /*0020*/ 	.short	0x0006
        /*0022*/ 	.short	0x0028
        /*0024*/ 	.byte	0x00, 0xf0, 0x11, 0x00


	//----- nvinfo : EIATTR_KPARAM_INFO
	.align		4
.L_105:
        /*0028*/ 	.byte	0x04, 0x17
        /*002a*/ 	.short	(.L_107 - .L_106)
.L_106:
        /*002c*/ 	.word	0x00000000
        /*0030*/ 	.short	0x0005
        /*0032*/ 	.short	0x0024
        /*0034*/ 	.byte	0x00, 0xf0, 0x11, 0x00


	//----- nvinfo : EIATTR_KPARAM_INFO
	.align		4
.L_107:
        /*0038*/ 	.byte	0x04, 0x17
        /*003a*/ 	.short	(.L_109 - .L_108)
.L_108:
        /*003c*/ 	.word	0x00000000
        /*0040*/ 	.short	0x0004
        /*0042*/ 	.short	0x0020
        /*0044*/ 	.byte	0x00, 0xf0, 0x11, 0x00


	//----- nvinfo : EIATTR_KPARAM_INFO
	.align		4
.L_109:
        /*0048*/ 	.byte	0x04, 0x17
        /*004a*/ 	.short	(.L_111 - .L_110)
.L_110:
        /*004c*/ 	.word	0x00000000
        /*0050*/ 	.short	0x0003
        /*0052*/ 	.short	0x0018
        /*0054*/ 	.byte	0x00, 0xf5, 0x21, 0x00


	//----- nvinfo : EIATTR_KPARAM_INFO
	.align		4
.L_111:
        /*0058*/ 	.byte	0x04, 0x17
        /*005a*/ 	.short	(.L_113 - .L_112)
.L_112:
        /*005c*/ 	.word	0x00000000
        /*0060*/ 	.short	0x0002
        /*0062*/ 	.short	0x0010
        /*0064*/ 	.byte	0x00, 0xf5, 0x21, 0x00


	//----- nvinfo : EIATTR_KPARAM_INFO
	.align		4
.L_113:
        /*0068*/ 	.byte	0x04, 0x17
        /*006a*/ 	.short	(.L_115 - .L_114)
.L_114:
        /*006c*/ 	.word	0x00000000
        /*0070*/ 	.short	0x0001
        /*0072*/ 	.short	0x0008
        /*0074*/ 	.byte	0x00, 0xf5, 0x21, 0x00


	//----- nvinfo : EIATTR_KPARAM_INFO
	.align		4
.L_115:
        /*0078*/ 	.byte	0x04, 0x17
        /*007a*/ 	.short	(.L_117 - .L_116)
.L_116:
        /*007c*/ 	.word	0x00000000
        /*0080*/ 	.short	0x0000
        /*0082*/ 	.short	0x0000
        /*0084*/ 	.byte	0x00, 0xf5, 0x21, 0x00


	//----- nvinfo : EIATTR_SPARSE_MMA_MASK
	.align		4
.L_117:
        /*0088*/ 	.byte	0x03, 0x50
        /*008a*/ 	.short	0x0000


	//----- nvinfo : EIATTR_MAXREG_COUNT
	.align		4
        /*008c*/ 	.byte	0x03, 0x1b
        /*008e*/ 	.short	0x00ff


	//----- nvinfo : EIATTR_MERCURY_ISA_VERSION
	.align		4
        /*0090*/ 	.byte	0x03, 0x5f
        /*0092*/ 	.short	0x0101


	//----- nvinfo : EIATTR_VRC_CTA_INIT_COUNT
	.align		4
        /*0094*/ 	.byte	0x02, 0x4a
	.zero		1
	.zero		1


	//----- nvinfo : EIATTR_EXIT_INSTR_OFFSETS
	.align		4
        /*0098*/ 	.byte	0x04, 0x1c
        /*009a*/ 	.short	(.L_119 - .L_118)


	//   ....[0]....
.L_118:
        /*009c*/ 	.word	0x000000d0


	//   ....[1]....
        /*00a0*/ 	.word	0x000017e0


	//----- nvinfo : EIATTR_CRS_STACK_SIZE
	.align		4
.L_119:
        /*00a4*/ 	.byte	0x04, 0x1e
        /*00a6*/ 	.short	(.L_121 - .L_120)
.L_120:
        /*00a8*/ 	.word	0x00000000


	//----- nvinfo : EIATTR_CBANK_PARAM_SIZE
	.align		4
.L_121:
        /*00ac*/ 	.byte	0x03, 0x19
        /*00ae*/ 	.short	0x0030


	//----- nvinfo : EIATTR_PARAM_CBANK
	.align		4
        /*00b0*/ 	.byte	0x04, 0x0a
        /*00b2*/ 	.short	(.L_123 - .L_122)
	.align		4
.L_122:
        /*00b4*/ 	.word	index@(.nv.constant0.extract_legal_features_kernel)
        /*00b8*/ 	.short	0x0380
        /*00ba*/ 	.short	0x0030


	//----- nvinfo : EIATTR_SW_WAR
	.align		4
.L_123:
        /*00bc*/ 	.byte	0x04, 0x36
        /*00be*/ 	.short	(.L_125 - .L_124)
.L_124:
        /*00c0*/ 	.word	0x00000008
.L_125:


//--------------------- .nv.info.attention_kernel --------------------------
	.section	.nv.info.attention_kernel,"",@"SHT_CUDA_INFO"
	.sectionflags	@""
	.align	4


	//----- nvinfo : EIATTR_CUDA_API_VERSION
	.align		4
        /*0000*/ 	.byte	0x04, 0x37
        /*0002*/ 	.short	(.L_127 - .L_126)
.L_126:
        /*0004*/ 	.word	0x00000082


	//----- nvinfo : EIATTR_KPARAM_INFO
	.align		4
.L_127:
        /*0008*/ 	.byte	0x04, 0x17
        /*000a*/ 	.short	(.L_129 - .L_128)
.L_128:
        /*000c*/ 	.word	0x00000000
        /*0010*/ 	.short	0x0007
        /*0012*/ 	.short	0x0030
        /*0014*/ 	.byte	0x00, 0xf0, 0x11, 0x00


	//----- nvinfo : EIATTR_KPARAM_INFO
	.align		4
.L_129:
        /*0018*/ 	.byte	0x04, 0x17
        /*001a*/ 	.short	(.L_131 - .L_130)
.L_130:
        /*001c*/ 	.word	0x00000000
        /*0020*/ 	.short	0x0006
        /*0022*/ 	.short	0x002c
        /*0024*/ 	.byte	0x00, 0xf0, 0x11, 0x00


	//----- nvinfo : EIATTR_KPARAM_INFO
	.align		4
.L_131:
        /*0028*/ 	.byte	0x04, 0x17
        /*002a*/ 	.short	(.L_133 - .L_132)
.L_132:
        /*002c*/ 	.word	0x00000000
        /*0030*/ 	.short	0x0005
        /*0032*/ 	.short	0x0028
        /*0034*/ 	.byte	0x00, 0xf0, 0x11, 0x00


	//----- nvinfo : EIATTR_KPARAM_INFO
	.align		4
.L_133:
        /*0038*/ 	.byte	0x04, 0x17
        /*003a*/ 	.short	(.L_135 - .L_134)
.L_134:
        /*003c*/ 	.word	0x00000000
        /*0040*/ 	.short	0x0004
        /*0042*/ 	.short	0x0020
        /*0044*/ 	.byte	0x00, 0xf5, 0x21, 0x00


	//----- nvinfo : EIATTR_KPARAM_INFO
	.align		4
.L_135:
        /*0048*/ 	.byte	0x04, 0x17
        /*004a*/ 	.short	(.L_137 - .L_136)
.L_136:
        /*004c*/ 	.word	0x00000000
        /*0050*/ 	.short	0x0003
        /*0052*/ 	.short	0x0018
        /*0054*/ 	.byte	0x00, 0xf5, 0x21, 0x00


	//----- nvinfo : EIATTR_KPARAM_INFO
	.align		4
.L_137:
        /*0058*/ 	.byte	0x04, 0x17
        /*005a*/ 	.short	(.L_139 - .L_138)
.L_138:
        /*005c*/ 	.word	0x00000000
        /*0060*/ 	.short	0x0002
        /*0062*/ 	.short	0x0010
        /*0064*/ 	.byte	0x00, 0xf5, 0x21, 0x00


	//----- nvinfo : EIATTR_KPARAM_INFO
	.align		4
.L_139:
        /*0068*/ 	.byte	0x04, 0x17
        /*006a*/ 	.short	(.L_141 - .L_140)
.L_140:
        /*006c*/ 	.word	0x00000000
        /*0070*/ 	.short	0x0001
        /*0072*/ 	.short	0x0008
        /*0074*/ 	.byte	0x00, 0xf5, 0x21, 0x00


	//----- nvinfo : EIATTR_KPARAM_INFO
	.align		4
.L_141:
        /*0078*/ 	.byte	0x04, 0x17
        /*007a*/ 	.short	(.L_143 - .L_142)
.L_142:
        /*007c*/ 	.word	0x00000000
        /*0080*/ 	.short	0x0000
        /*0082*/ 	.short	0x0000
        /*0084*/ 	.byte	0x00, 0xf5, 0x21, 0x00


	//----- nvinfo : EIATTR_SPARSE_MMA_MASK
	.align		4
.L_143:
        /*0088*/ 	.byte	0x03, 0x50
        /*008a*/ 	.short	0x0000


	//----- nvinfo : EIATTR_MAXREG_COUNT
	.align		4
        /*008c*/ 	.byte	0x03, 0x1b
        /*008e*/ 	.short	0x00ff


	//----- nvinfo : EIATTR_MERCURY_ISA_VERSION
	.align		4
        /*0090*/ 	.byte	0x03, 0x5f
        /*0092*/ 	.short	0x0101


	//----- nvinfo : EIATTR_VRC_CTA_INIT_COUNT
	.align		4
        /*0094*/ 	.byte	0x02, 0x4a
	.zero		1
	.zero		1


	//----- nvinfo : EIATTR_EXIT_INSTR_OFFSETS
	.align		4
        /*0098*/ 	.byte	0x04, 0x1c
        /*009a*/ 	.short	(.L_145 - .L_144)


	//   ....[0]....
.L_144:
        /*009c*/ 	.word	0x000000c0


	//   ....[1]....
        /*00a0*/ 	.word	0x000043a0


	//----- nvinfo : EIATTR_CRS_STACK_SIZE
	.align		4
.L_145:
        /*00a4*/ 	.byte	0x04, 0x1e
        /*00a6*/ 	.short	(.L_147 - .L_146)
.L_146:
        /*00a8*/ 	.word	0x00000000


	//----- nvinfo : EIATTR_CBANK_PARAM_SIZE
	.align		4
.L_147:
        /*00ac*/ 	.byte	0x03, 0x19
        /*00ae*/ 	.short	0x0034


	//----- nvinfo : EIATTR_PARAM_CBANK
	.align		4
        /*00b0*/ 	.byte	0x04, 0x0a
        /*00b2*/ 	.short	(.L_149 - .L_148)
	.align		4
.L_148:
        /*00b4*/ 	.word	index@(.nv.constant0.attention_kernel)
        /*00b8*/ 	.short	0x0380
        /*00ba*/ 	.short	0x0034


	//----- nvinfo : EIATTR_SW_WAR
	.align		4
.L_149:
        /*00bc*/ 	.byte	0x04, 0x36
        /*00be*/ 	.short	(.L_151 - .L_150)
.L_150:
        /*00c0*/ 	.word	0x00000008
.L_151:


//--------------------- .nv.info.pairwise_distances_kernel --------------------------
	.section	.nv.info.pairwise_distances_kernel,"",@"SHT_CUDA_INFO"
	.sectionflags	@""
	.align	4


	//----- nvinfo : EIATTR_CUDA_API_VERSION
	.align		4
        /*0000*/ 	.byte	0x04, 0x37
        /*0002*/ 	.short	(.L_153 - .L_152)
.L_152:
        /*0004*/ 	.word	0x00000082


	//----- nvinfo : EIATTR_KPARAM_INFO
	.align		4
.L_153:
        /*0008*/ 	.byte	0x04, 0x17
        /*000a*/ 	.short	(.L_155 - .L_154)
.L_154:
        /*000c*/ 	.word	0x00000000
        /*0010*/ 	.short	0x0005
        /*0012*/ 	.short	0x0020
        /*0014*/ 	.byte	0x00, 0xf0, 0x11, 0x00


	//----- nvinfo : EIATTR_KPARAM_INFO
	.align		4
.L_155:
        /*0018*/ 	.byte	0x04, 0x17
        /*001a*/ 	.short	(.L_157 - .L_156)
.L_156:
        /*001c*/ 	.word	0x00000000
        /*0020*/ 	.short	0x0004
        /*0022*/ 	.short	0x001c
        /*0024*/ 	.byte	0x00, 0xf0, 0x11, 0x00


	//----- nvinfo : EIATTR_KPARAM_INFO
	.align		4
.L_157:
        /*0028*/ 	.byte	0x04, 0x17
        /*002a*/ 	.short	(.L_159 - .L_158)
.L_158:
        /*002c*/ 	.word	0x00000000
        /*0030*/ 	.short	0x0003
        /*0032*/ 	.short	0x0018
        /*0034*/ 	.byte	0x00, 0xf0, 0x11, 0x00


	//----- nvinfo : EIATTR_KPARAM_INFO
	.align		4
.L_159:
        /*0038*/ 	.byte	0x04, 0x17
        /*003a*/ 	.short	(.L_161 - .L_160)
.L_160:
        /*003c*/ 	.word	0x00000000
        /*0040*/ 	.short	0x0002
        /*0042*/ 	.short	0x0010
        /*0044*/ 	.byte	0x00, 0xf5, 0x21, 0x00


	//----- nvinfo : EIATTR_KPARAM_INFO
	.align		4
.L_161:
        /*0048*/ 	.byte	0x04, 0x17
        /*004a*/ 	.short	(.L_163 - .L_162)
.L_162:
        /*004c*/ 	.word	0x00000000
        /*0050*/ 	.short	0x0001
        /*0052*/ 	.short	0x0008
        /*0054*/ 	.byte	0x00, 0xf5, 0x21, 0x00


	//----- nvinfo : EIATTR_KPARAM_INFO
	.align		4
.L_163:
        /*0058*/ 	.byte	0x04, 0x17
        /*005a*/ 	.short	(.L_165 - .L_164)
.L_164:
        /*005c*/ 	.word	0x00000000
        /*0060*/ 	.short	0x0000
        /*0062*/ 	.short	0x0000
        /*0064*/ 	.byte	0x00, 0xf5, 0x21, 0x00


	//----- nvinfo : EIATTR_SPARSE_MMA_MASK
	.align		4
.L_165:
        /*0068*/ 	.byte	0x03, 0x50
        /*006a*/ 	.short	0x0000


	//----- nvinfo : EIATTR_MAXREG_COUNT
	.align		4
        /*006c*/ 	.byte	0x03, 0x1b
        /*006e*/ 	.short	0x00ff


	//----- nvinfo : EIATTR_MERCURY_ISA_VERSION
	.align		4
        /*0070*/ 	.byte	0x03, 0x5f
        /*0072*/ 	.short	0x0101


	//----- nvinfo : EIATTR_VRC_CTA_INIT_COUNT
	.align		4
        /*0074*/ 	.byte	0x02, 0x4a
	.zero		1
	.zero		1


	//----- nvinfo : EIATTR_EXIT_INSTR_OFFSETS
	.align		4
        /*0078*/ 	.byte	0x04, 0x1c
        /*007a*/ 	.short	(.L_167 - .L_166)


	//   ....[0]....
.L_166:
        /*007c*/ 	.word	0x000000c0


	//   ....[1]....
        /*0080*/ 	.word	0x00000a60


	//----- nvinfo : EIATTR_CRS_STACK_SIZE
	.align		4
.L_167:
        /*0084*/ 	.byte	0x04, 0x1e
        /*0086*/ 	.short	(.L_169 - .L_168)
.L_168:
        /*0088*/ 	.word	0x00000000


	//----- nvinfo : EIATTR_CBANK_PARAM_SIZE
	.align		4
.L_169:
        /*008c*/ 	.byte	0x03, 0x19
        /*008e*/ 	.short	0x0024


	//----- nvinfo : EIATTR_PARAM_CBANK
	.align		4
        /*0090*/ 	.byte	0x04, 0x0a
        /*0092*/ 	.short	(.L_171 - .L_170)
	.align		4
.L_170:
        /*0094*/ 	.word	index@(.nv.constant0.pairwise_distances_kernel)
        /*0098*/ 	.short	0x0380
        /*009a*/ 	.short	0x0024


	//----- nvinfo : EIATTR_SW_WAR
	.align		4
.L_171:
        /*009c*/ 	.byte	0x04, 0x36
        /*009e*/ 	.short	(.L_173 - .L_172)
.L_172:
        /*00a0*/ 	.word	0x00000008
.L_173:


//--------------------- .nv.info.normalize_vectors_kernel --------------------------
	.section	.nv.info.normalize_vectors_kernel,"",@"SHT_CUDA_INFO"
	.sectionflags	@""
	.align	4


	//----- nvinfo : EIATTR_CUDA_API_VERSION
	.align		4
        /*0000*/ 	.byte	0x04, 0x37
        /*0002*/ 	.short	(.L_175 - .L_174)
.L_174:
        /*0004*/ 	.word	0x00000082


	//----- nvinfo : EIATTR_KPARAM_INFO
	.align		4
.L_175:
        /*0008*/ 	.byte	0x04, 0x17
        /*000a*/ 	.short	(.L_177 - .L_176)
.L_176:
        /*000c*/ 	.word	0x00000000
        /*0010*/ 	.short	0x0002
        /*0012*/ 	.short	0x000c
        /*0014*/ 	.byte	0x00, 0xf0, 0x11, 0x00


	//----- nvinfo : EIATTR_KPARAM_INFO
	.align		4
.L_177:
        /*0018*/ 	.byte	0x04, 0x17
        /*001a*/ 	.short	(.L_179 - .L_178)
.L_178:
        /*001c*/ 	.word	0x00000000
        /*0020*/ 	.short	0x0001
        /*0022*/ 	.short	0x0008
        /*0024*/ 	.byte	0x00, 0xf0, 0x11, 0x00


	//----- nvinfo : EIATTR_KPARAM_INFO
	.align		4
.L_179:
        /*0028*/ 	.byte	0x04, 0x17
        /*002a*/ 	.short	(.L_181 - .L_180)
.L_180:
        /*002c*/ 	.word	0x00000000
        /*0030*/ 	.short	0x0000
        /*0032*/ 	.short	0x0000
        /*0034*/ 	.byte	0x00, 0xf5, 0x21, 0x00


	//----- nvinfo : EIATTR_SPARSE_MMA_MASK
	.align		4
.L_181:
        /*0038*/ 	.byte	0x03, 0x50
        /*003a*/ 	.short	0x0000


	//----- nvinfo : EIATTR_MAXREG_COUNT
	.align		4
        /*003c*/ 	.byte	0x03, 0x1b
        /*003e*/ 	.short	0x00ff


	//----- nvinfo : EIATTR_MERCURY_ISA_VERSION
	.align		4
        /*0040*/ 	.byte	0x03, 0x5f
        /*0042*/ 	.short	0x0101


	//----- nvinfo : EIATTR_VRC_CTA_INIT_COUNT
	.align		4
        /*0044*/ 	.byte	0x02, 0x4a
	.zero		1
	.zero		1


	//----- nvinfo : EIATTR_EXIT_INSTR_OFFSETS
	.align		4
        /*0048*/ 	.byte	0x04, 0x1c
        /*004a*/ 	.short	(.L_183 - .L_182)


	//   ....[0]....
.L_182:
        /*004c*/ 	.word	0x00000070


	//   ....[1]....
        /*0050*/ 	.word	0x00000840


	//   ....[2]....
        /*0054*/ 	.word	0x000018e0


	//   ....[3]....
        /*0058*/ 	.word	0x00002120


	//   ....[4]....
        /*005c*/ 	.word	0x000025a0


	//   ....[5]....
        /*0060*/ 	.word	0x00002770


	//----- nvinfo : EIATTR_CRS_STACK_SIZE
	.align		4
.L_183:
        /*0064*/ 	.byte	0x04, 0x1e
        /*0066*/ 	.short	(.L_185 - .L_184)
.L_184:
        /*0068*/ 	.word	0x00000000


	//----- nvinfo : EIATTR_CBANK_PARAM_SIZE
	.align		4
.L_185:
        /*006c*/ 	.byte	0x03, 0x19
        /*006e*/ 	.short	0x0010


	//----- nvinfo : EIATTR_PARAM_CBANK
	.align		4
        /*0070*/ 	.byte	0x04, 0x0a
        /*0072*/ 	.short	(.L_187 - .L_186)
	.align		4
.L_186:
        /*0074*/ 	.word	index@(.nv.constant0.normalize_vectors_kernel)
        /*0078*/ 	.short	0x0380
        /*007a*/ 	.short	0x0010


	//----- nvinfo : EIATTR_SW_WAR
	.align		4
.L_187:
        /*007c*/ 	.byte	0x04, 0x36
        /*007e*/ 	.short	(.L_189 - .L_188)
.L_188:
        /*0080*/ 	.word	0x00000008
.L_189:


//--------------------- .nv.info.cosine_similarity_kernel --------------------------
	.section	.nv.info.cosine_similarity_kernel,"",@"SHT_CUDA_INFO"
	.sectionflags	@""
	.align	4


	//----- nvinfo : EIATTR_CUDA_API_VERSION
	.align		4
        /*0000*/ 	.byte	0x04, 0x37
        /*0002*/ 	.short	(.L_191 - .L_190)
.L_190:
        /*0004*/ 	.word	0x00000082


	//----- nvinfo : EIATTR_KPARAM_INFO
	.align		4
.L_191:
        /*0008*/ 	.byte	0x04, 0x17
        /*000a*/ 	.short	(.L_193 - .L_192)
.L_192:
        /*000c*/ 	.word	0x00000000
        /*0010*/ 	.short	0x0004
        /*0012*/ 	.short	0x001c
        /*0014*/ 	.byte	0x00, 0xf0, 0x11, 0x00


	//----- nvinfo : EIATTR_KPARAM_INFO
	.align		4
.L_193:
        /*0018*/ 	.byte	0x04, 0x17
        /*001a*/ 	.short	(.L_195 - .L_194)
.L_194:
        /*001c*/ 	.word	0x00000000
        /*0020*/ 	.short	0x0003
        /*0022*/ 	.short	0x0018
        /*0024*/ 	.byte	0x00, 0xf0, 0x11, 0x00


	//----- nvinfo : EIATTR_KPARAM_INFO
	.align		4
.L_195:
        /*0028*/ 	.byte	0x04, 0x17
        /*002a*/ 	.short	(.L_197 - .L_196)
.L_196:
        /*002c*/ 	.word	0x00000000
        /*0030*/ 	.short	0x0002
        /*0032*/ 	.short	0x0010
        /*0034*/ 	.byte	0x00, 0xf5, 0x21, 0x00


	//----- nvinfo : EIATTR_KPARAM_INFO
	.align		4
.L_197:
        /*0038*/ 	.byte	0x04, 0x17
        /*003a*/ 	.short	(.L_199 - .L_198)
.L_198:
        /*003c*/ 	.word	0x00000000
        /*0040*/ 	.short	0x0001
        /*0042*/ 	.short	0x0008
        /*0044*/ 	.byte	0x00, 0xf5, 0x21, 0x00


	//----- nvinfo : EIATTR_KPARAM_INFO
	.align		4
.L_199:
        /*0048*/ 	.byte	0x04, 0x17
        /*004a*/ 	.short	(.L_201 - .L_200)
.L_200:
        /*004c*/ 	.word	0x00000000
        /*0050*/ 	.short	0x0000
        /*0052*/ 	.short	0x0000
        /*0054*/ 	.byte	0x00, 0xf5, 0x21, 0x00


	//----- nvinfo : EIATTR_SPARSE_MMA_MASK
	.align		4
.L_201:
        /*0058*/ 	.byte	0x03, 0x50
        /*005a*/ 	.short	0x0000


	//----- nvinfo : EIATTR_MAXREG_COUNT
	.align		4
        /*005c*/ 	.byte	0x03, 0x1b
        /*005e*/ 	.short	0x00ff


	//----- nvinfo : EIATTR_NUM_BARRIERS
	.align		4
        /*0060*/ 	.byte	0x02, 0x4c
        /*0062*/ 	.byte	0x01
	.zero		1


	//----- nvinfo : EIATTR_MERCURY_ISA_VERSION
	.align		4
        /*0064*/ 	.byte	0x03, 0x5f
        /*0066*/ 	.short	0x0101


	//----- nvinfo : EIATTR_VRC_CTA_INIT_COUNT
	.align		4
        /*0068*/ 	.byte	0x02, 0x4a
	.zero		1
	.zero		1


	//----- nvinfo : EIATTR_EXIT_INSTR_OFFSETS
	.align		4
        /*006c*/ 	.byte	0x04, 0x1c
        /*006e*/ 	.short	(.L_203 - .L_202)


	//   ....[0]....
.L_202:
        /*0070*/ 	.word	0x00000070


	//   ....[1]....
        /*0074*/ 	.word	0x00000680


	//----- nvinfo : EIATTR_CRS_STACK_SIZE
	.align		4
.L_203:
        /*0078*/ 	.byte	0x04, 0x1e
        /*007a*/ 	.short	(.L_205 - .L_204)
.L_204:
        /*007c*/ 	.word	0x00000000


	//----- nvinfo : EIATTR_CBANK_PARAM_SIZE
	.align		4
.L_205:
        /*0080*/ 	.byte	0x03, 0x19
        /*0082*/ 	.short	0x0020


	//----- nvinfo : EIATTR_PARAM_CBANK
	.align		4
        /*0084*/ 	.byte	0x04, 0x0a
        /*0086*/ 	.short	(.L_207 - .L_206)
	.align		4
.L_206:
        /*0088*/ 	.word	index@(.nv.constant0.cosine_similarity_kernel)
        /*008c*/ 	.short	0x0380
        /*008e*/ 	.short	0x0020


	//----- nvinfo : EIATTR_SW_WAR
	.align		4
.L_207:
        /*0090*/ 	.byte	0x04, 0x36
        /*0092*/ 	.short	(.L_209 - .L_208)
.L_208:
        /*0094*/ 	.word	0x00000008
.L_209:


//--------------------- .nv.callgraph             --------------------------
	.section	.nv.callgraph,"",@"SHT_CUDA_CALLGRAPH"
	.align	4
	.sectionentsize	8
	.align		4
        /*0000*/ 	.word	0x00000000
	.align		4
        /*0004*/ 	.word	0xffffffff
	.align		4
        /*0008*/ 	.word	0x00000000
	.align		4
        /*000c*/ 	.word	0xfffffffe
	.align		4
        /*0010*/ 	.word	0x00000000
	.align		4
        /*0014*/ 	.word	0xfffffffd
	.align		4
        /*0018*/ 	.word	0x00000000
	.align		4
        /*001c*/ 	.word	0xfffffffc


//--------------------- .text.kmeans_update_kernel --------------------------
	.section	.text.kmeans_update_kernel,"ax",@progbits
	.align	128
        .global         kmeans_update_kernel
        .type           kmeans_update_kernel,@function
        .size           kmeans_update_kernel,(.L_x_265 - kmeans_update_kernel)
        .other          kmeans_update_kernel,@"STO_CUDA_ENTRY STV_DEFAULT"
kmeans_update_kernel:
.text.kmeans_update_kernel:
[----:B------:R-:W-:Y:S01]  /*0000*/  LDC R1, c[0x0][0x37c] ;  /* 0x0000df00ff017b82 */ /* 0x000fe20000000800 */
[----:B------:R-:W0:Y:S07]  /*0010*/  S2R R3, SR_TID.X ;  /* 0x0000000000037919 */ /* 0x000e2e0000002100 */
[----:B------:R-:W0:Y:S01]  /*0020*/  S2UR UR4, SR_CTAID.X ;  /* 0x00000000000479c3 */ /* 0x000e220000002500 */
[----:B------:R-:W1:Y:S07]  /*0030*/  LDCU UR5, c[0x0][0x3a0] ;  /* 0x00007400ff0577ac */ /* 0x000e6e0008000800 */
[----:B------:R-:W0:Y:S02]  /*0040*/  LDC R6, c[0x0][0x360] ;  /* 0x0000d800ff067b82 */ /* 0x000e240000000800 */
[----:B0-----:R-:W-:-:S05]  /*0050*/  IMAD R6, R6, UR4, R3 ;  /* 0x0000000406067c24 */ /* 0x001fca000f8e0203 */
[----:B-1----:R-:W-:-:S13]  /*0060*/  ISETP.GE.AND P0, PT, R6, UR5, PT ;  /* 0x0000000506007c0c */ /* 0x002fda000bf06270 */
[----:B------:R-:W-:Y:S05]  /*0070*/  @P0 EXIT ;  /* 0x000000000000094d */ /* 0x000fea0003800000 */
[----:B------:R-:W0:Y:S01]  /*0080*/  LDCU UR4, c[0x0][0x3a4] ;  /* 0x00007480ff0477ac */ /* 0x000e220008000800 */
[----:B------:R-:W-:Y:S02]  /*0090*/  IMAD.MOV.U32 R7, RZ, RZ, RZ ;  /* 0x000000ffff077224 */ /* 0x000fe400078e00ff */
[----:B------:R-:W-:Y:S01]  /*00a0*/  IMAD.MOV.U32 R8, RZ, RZ, 0x7f800000 ;  /* 0x7f800000ff087424 */ /* 0x000fe200078e00ff */
[----:B------:R-:W1:Y:S01]  /*00b0*/  LDCU.64 UR10, c[0x0][0x358] ;  /* 0x00006b00ff0a77ac */ /* 0x000e620008000a00 */
[----:B0-----:R-:W-:-:S09]  /*00c0*/  UISETP.GE.AND UP0, UPT, UR4, 0x1, UPT ;  /* 0x000000010400788c */ /* 0x001fd2000bf06270 */
[----:B-1----:R-:W-:Y:S05]  /*00d0*/  BRA.U !UP0, `(.L_x_0) ;  /* 0x0000000d089c7547 */ /* 0x002fea000b800000 */
[----:B------:R-:W0:Y:S02]  /*00e0*/  LDCU UR5, c[0x0][0x3a8] ;  /* 0x00007500ff0577ac */ /* 0x000e240008000800 */
[----:B0-----:R-:W-:-:S09]  /*00f0*/  UISETP.GE.AND UP0, UPT, UR5, 0x1, UPT ;  /* 0x000000010500788c */ /* 0x001fd2000bf06270 */
[----:B------:R-:W-:Y:S05]  /*0100*/  BRA.U !UP0, `(.L_x_1) ;  /* 0x0000000908947547 */ /* 0x000fea000b800000 */
[----:B------:R-:W0:Y:S01]  /*0110*/  LDCU.64 UR12, c[0x0][0x380] ;  /* 0x00007000ff0c77ac */ /* 0x000e220008000a00 */
[----:B------:R-:W-:Y:S01]  /*0120*/  IMAD R9, R6, UR5, RZ ;  /* 0x0000000506097c24 */ /* 0x000fe2000f8e02ff */
[----:B------:R-:W-:Y:S01]  /*0130*/  MOV R8, 0x7f800000 ;  /* 0x7f80000000087802 */ /* 0x000fe20000000f00 */
[----:B------:R-:W-:Y:S01]  /*0140*/  IMAD.MOV.U32 R12, RZ, RZ, RZ ;  /* 0x000000ffff0c7224 */ /* 0x000fe200078e00ff */
[----:B------:R-:W-:Y:S01]  /*0150*/  ULOP3.LUT UR6, UR5, 0x7ffffff8, URZ, 0xc0, !UPT ;  /* 0x7ffffff805067892 */ /* 0x000fe2000f8ec0ff */
[----:B------:R-:W-:Y:S01]  /*0160*/  IMAD.MOV.U32 R7, RZ, RZ, RZ ;  /* 0x000000ffff077224 */ /* 0x000fe200078e00ff */
[----:B------:R-:W-:Y:S01]  /*0170*/  SHF.R.S32.HI R10, RZ, 0x1f, R9 ;  /* 0x0000001fff0a7819 */ /* 0x000fe20000011409 */
[----:B------:R-:W-:Y:S02]  /*0180*/  ULOP3.LUT UR8, UR5, 0x7, URZ, 0xc0, !UPT ;  /* 0x0000000705087892 */ /* 0x000fe4000f8ec0ff */
[----:B------:R-:W-:Y:S02]  /*0190*/  ULOP3.LUT UR5, UR5, 0x3, URZ, 0xc0, !UPT ;  /* 0x0000000305057892 */ /* 0x000fe4000f8ec0ff */
[----:B------:R-:W-:Y:S01]  /*01a0*/  UIADD3 UR7, UPT, UPT, -UR6, URZ, URZ ;  /* 0x000000ff06077290 */ /* 0x000fe2000fffe1ff */
[----:B0-----:R-:W-:-:S04]  /*01b0*/  LEA R11, P0, R9, UR12, 0x2 ;  /* 0x0000000c090b7c11 */ /* 0x001fc8000f8010ff */
[----:B------:R-:W-:Y:S02]  /*01c0*/  IADD3 R11, P1, PT, R11, 0x10, RZ ;  /* 0x000000100b0b7810 */ /* 0x000fe40007f3e0ff */
[----:B------:R-:W-:-:S04]  /*01d0*/  LEA.HI.X R13, R9, UR13, R10, 0x2, P0 ;  /* 0x0000000d090d7c11 */ /* 0x000fc800080f140a */
[----:B------:R-:W-:-:S07]  /*01e0*/  IADD3.X R13, PT, PT, RZ, R13, RZ, P1, !PT ;  /* 0x0000000dff0d7210 */ /* 0x000fce0000ffe4ff */
.L_x_10:
[----:B------:R-:W0:Y:S01]  /*01f0*/  LDCU UR12, c[0x0][0x3a8] ;  /* 0x00007500ff0c77ac */ /* 0x000e220008000800 */
[----:B------:R-:W-:Y:S01]  /*0200*/  IMAD.MOV.U32 R14, RZ, RZ, RZ ;  /* 0x000000ffff0e7224 */ /* 0x000fe200078e00ff */
[----:B------:R-:W-:Y:S01]  /*0210*/  UMOV UR4, URZ ;  /* 0x000000ff00047c82 */ /* 0x000fe20008000000 */
[----:B0-----:R-:W-:Y:S02]  /*0220*/  UISETP.GE.U32.AND UP0, UPT, UR12, 0x8, UPT ;  /* 0x000000080c00788c */ /* 0x001fe4000bf06070 */
[----:B------:R-:W-:-:S07]  /*0230*/  IMAD R0, R12, UR12, RZ ;  /* 0x0000000c0c007c24 */ /* 0x000fce000f8e02ff */
[----:B------:R-:W-:Y:S05]  /*0240*/  BRA.U !UP0, `(.L_x_2) ;  /* 0x0000000108c07547 */ /* 0x000fea000b800000 */
[----:B------:R-:W0:Y:S01]  /*0250*/  LDC.64 R2, c[0x0][0x388] ;  /* 0x0000e200ff027b82 */ /* 0x000e220000000a00 */
[----:B------:R-:W-:Y:S01]  /*0260*/  IMAD.MOV.U32 R14, RZ, RZ, RZ ;  /* 0x000000ffff0e7224 */ /* 0x000fe200078e00ff */
[----:B------:R-:W-:Y:S01]  /*0270*/  MOV R4, R11 ;  /* 0x0000000b00047202 */ /* 0x000fe20000000f00 */
[----:B------:R-:W-:Y:S01]  /*0280*/  IMAD.MOV.U32 R5, RZ, RZ, R13 ;  /* 0x000000ffff057224 */ /* 0x000fe200078e000d */
[----:B------:R-:W-:Y:S01]  /*0290*/  UMOV UR4, UR7 ;  /* 0x0000000700047c82 */ /* 0x000fe20008000000 */
[----:B0-----:R-:W-:-:S03]  /*02a0*/  IMAD.WIDE.U32 R2, R0, 0x4, R2 ;  /* 0x0000000400027825 */ /* 0x001fc600078e0002 */
[----:B------:R-:W-:-:S05]  /*02b0*/  IADD3 R2, P0, PT, R2, 0x10, RZ ;  /* 0x0000001002027810 */ /* 0x000fca0007f1e0ff */
[----:B------:R-:W-:-:S08]  /*02c0*/  IMAD.X R3, RZ, RZ, R3, P0 ;  /* 0x000000ffff037224 */ /* 0x000fd000000e0603 */
.L_x_3:
[----:B------:R-:W2:Y:S04]  /*02d0*/  LDG.E.CONSTANT R21, desc[UR10][R4.64+-0x10] ;  /* 0xfffff00a04157981 */ /* 0x000ea8000c1e9900 */
[----:B------:R-:W2:Y:S04]  /*02e0*/  LDG.E.CONSTANT R22, desc[UR10][R2.64+-0x10] ;  /* 0xfffff00a02167981 */ /* 0x000ea8000c1e9900 */
[----:B------:R-:W3:Y:S04]  /*02f0*/  LDG.E.CONSTANT R25, desc[UR10][R4.64+-0xc] ;  /* 0xfffff40a04197981 */ /* 0x000ee8000c1e9900 */
[----:B------:R-:W3:Y:S04]  /*0300*/  LDG.E.CONSTANT R26, desc[UR10][R2.64+-0xc] ;  /* 0xfffff40a021a7981 */ /* 0x000ee8000c1e9900 */
[----:B------:R-:W4:Y:S04]  /*0310*/  LDG.E.CONSTANT R16, desc[UR10][R4.64+-0x8] ;  /* 0xfffff80a04107981 */ /* 0x000f28000c1e9900 */
[----:B------:R-:W4:Y:S04]  /*0320*/  LDG.E.CONSTANT R15, desc[UR10][R2.64+-0x8] ;  /* 0xfffff80a020f7981 */ /* 0x000f28000c1e9900 */
[----:B------:R-:W5:Y:S04]  /*0330*/  LDG.E.CONSTANT R17, desc[UR10][R4.64+-0x4] ;  /* 0xfffffc0a04117981 */ /* 0x000f68000c1e9900 */
[----:B------:R-:W5:Y:S04]  /*0340*/  LDG.E.CONSTANT R20, desc[UR10][R2.64+-0x4] ;  /* 0xfffffc0a02147981 */ /* 0x000f68000c1e9900 */
[----:B------:R-:W5:Y:S04]  /*0350*/  LDG.E.CONSTANT R19, desc[UR10][R4.64] ;  /* 0x0000000a04137981 */ /* 0x000f68000c1e9900 */
[----:B------:R-:W5:Y:S01]  /*0360*/  LDG.E.CONSTANT R18, desc[UR10][R2.64] ;  /* 0x0000000a02127981 */ /* 0x000f62000c1e9900 */
[----:B--2---:R-:W-:-:S03]  /*0370*/  FADD R23, R21, -R22 ;  /* 0x8000001615177221 */ /* 0x004fc60000000000 */
[----:B------:R-:W2:Y:S01]  /*0380*/  LDG.E.CONSTANT R21, desc[UR10][R4.64+0x4] ;  /* 0x0000040a04157981 */ /* 0x000ea2000c1e9900 */
[----:B------:R-:W-:-:S03]  /*0390*/  FFMA R24, R23, R23, R14 ;  /* 0x0000001717187223 */ /* 0x000fc6000000000e */
[----:B------:R-:W2:Y:S01]  /*03a0*/  LDG.E.CONSTANT R22, desc[UR10][R2.64+0x4] ;  /* 0x0000040a02167981 */ /* 0x000ea2000c1e9900 */
[----:B---3--:R-:W-:-:S03]  /*03b0*/  FADD R25, R25, -R26 ;  /* 0x8000001a19197221 */ /* 0x008fc60000000000 */
[----:B------:R-:W3:Y:S04]  /*03c0*/  LDG.E.CONSTANT R23, desc[UR10][R4.64+0x8] ;  /* 0x0000080a04177981 */ /* 0x000ee8000c1e9900 */
[----:B------:R-:W3:Y:S01]  /*03d0*/  LDG.E.CONSTANT R14, desc[UR10][R2.64+0x8] ;  /* 0x0000080a020e7981 */ /* 0x000ee2000c1e9900 */
[----:B------:R-:W-:-:S03]  /*03e0*/  FFMA R26, R25, R25, R24 ;  /* 0x00000019191a7223 */ /* 0x000fc60000000018 */
[----:B------:R0:W3:Y:S04]  /*03f0*/  LDG.E.CONSTANT R25, desc[UR10][R4.64+0xc] ;  /* 0x00000c0a04197981 */ /* 0x0000e8000c1e9900 */
[----:B------:R1:W3:Y:S01]  /*0400*/  LDG.E.CONSTANT R24, desc[UR10][R2.64+0xc] ;  /* 0x00000c0a02187981 */ /* 0x0002e2000c1e9900 */
[----:B----4-:R-:W-:Y:S01]  /*0410*/  FADD R15, R16, -R15 ;  /* 0x8000000f100f7221 */ /* 0x010fe20000000000 */
[----:B-----5:R-:W-:Y:S01]  /*0420*/  FADD R17, R17, -R20 ;  /* 0x8000001411117221 */ /* 0x020fe20000000000 */
[----:B------:R-:W-:Y:S02]  /*0430*/  UIADD3 UR4, UPT, UPT, UR4, 0x8, URZ ;  /* 0x0000000804047890 */ /* 0x000fe4000fffe0ff */
[----:B------:R-:W-:Y:S01]  /*0440*/  FFMA R26, R15, R15, R26 ;  /* 0x0000000f0f1a7223 */ /* 0x000fe2000000001a */
[----:B0-----:R-:W-:Y:S01]  /*0450*/  IADD3 R4, P0, PT, R4, 0x20, RZ ;  /* 0x0000002004047810 */ /* 0x001fe20007f1e0ff */
[----:B------:R-:W-:-:S02]  /*0460*/  UISETP.NE.AND UP0, UPT, UR4, URZ, UPT ;  /* 0x000000ff0400728c */ /* 0x000fc4000bf05270 */
[----:B------:R-:W-:Y:S01]  /*0470*/  FFMA R26, R17, R17, R26 ;  /* 0x00000011111a7223 */ /* 0x000fe2000000001a */
[----:B------:R-:W-:Y:S01]  /*0480*/  FADD R19, R19, -R18 ;  /* 0x8000001213137221 */ /* 0x000fe20000000000 */
[----:B-1----:R-:W-:Y:S02]  /*0490*/  IADD3 R2, P1, PT, R2, 0x20, RZ ;  /* 0x0000002002027810 */ /* 0x002fe40007f3e0ff */
[----:B------:R-:W-:Y:S01]  /*04a0*/  IADD3.X R5, PT, PT, RZ, R5, RZ, P0, !PT ;  /* 0x00000005ff057210 */ /* 0x000fe200007fe4ff */
[----:B------:R-:W-:Y:S02]  /*04b0*/  FFMA R26, R19, R19, R26 ;  /* 0x00000013131a7223 */ /* 0x000fe4000000001a */
[----:B------:R-:W-:Y:S02]  /*04c0*/  IMAD.X R3, RZ, RZ, R3, P1 ;  /* 0x000000ffff037224 */ /* 0x000fe400008e0603 */
[----:B--2---:R-:W-:-:S04]  /*04d0*/  FADD R21, R21, -R22 ;  /* 0x8000001615157221 */ /* 0x004fc80000000000 */
[----:B------:R-:W-:Y:S01]  /*04e0*/  FFMA R26, R21, R21, R26 ;  /* 0x00000015151a7223 */ /* 0x000fe2000000001a */
[----:B---3--:R-:W-:-:S04]  /*04f0*/  FADD R23, R23, -R14 ;  /* 0x8000000e17177221 */ /* 0x008fc80000000000 */
[----:B------:R-:W-:Y:S01]  /*0500*/  FFMA R26, R23, R23, R26 ;  /* 0x00000017171a7223 */ /* 0x000fe2000000001a */
[----:B------:R-:W-:-:S04]  /*0510*/  FADD R25, R25, -R24 ;  /* 0x8000001819197221 */ /* 0x000fc80000000000 */
[----:B------:R-:W-:Y:S01]  /*0520*/  FFMA R14, R25, R25, R26 ;  /* 0x00000019190e7223 */ /* 0x000fe2000000001a */
[----:B------:R-:W-:Y:S06]  /*0530*/  BRA.U UP0, `(.L_x_3) ;  /* 0xfffffffd00647547 */ /* 0x000fec000b83ffff */
[----:B------:R-:W-:-:S05]  /*0540*/  UMOV UR4, UR6 ;  /* 0x0000000600047c82 */ /* 0x000fca0008000000 */
.L_x_2:
[----:B------:R-:W-:-:S09]  /*0550*/  UISETP.NE.AND UP0, UPT, UR8, URZ, UPT ;  /* 0x000000ff0800728c */ /* 0x000fd2000bf05270 */
[----:B------:R-:W-:Y:S05]  /*0560*/  BRA.U !UP0, `(.L_x_4) ;  /* 0x00000005081c7547 */ /* 0x000fea000b800000 */
[----:B------:R-:W-:Y:S02]  /*0570*/  UIADD3 UR9, UPT, UPT, UR8, -0x1, URZ ;  /* 0xffffffff08097890 */ /* 0x000fe4000fffe0ff */
[----:B------:R-:W-:Y:S02]  /*0580*/  UISETP.NE.AND UP1, UPT, UR5, URZ, UPT ;  /* 0x000000ff0500728c */ /* 0x000fe4000bf25270 */
[----:B------:R-:W-:-:S09]  /*0590*/  UISETP.GE.U32.AND UP0, UPT, UR9, 0x3, UPT ;  /* 0x000000030900788c */ /* 0x000fd2000bf06070 */
[----:B------:R-:W-:Y:S05]  /*05a0*/  BRA.U !UP0, `(.L_x_5) ;  /* 0x0000000108747547 */ /* 0x000fea000b800000 */
[----:B------:R-:W0:Y:S01]  /*05b0*/  LDC.64 R16, c[0x0][0x388] ;  /* 0x0000e200ff107b82 */ /* 0x000e220000000a00 */
[----:B------:R-:W1:Y:S01]  /*05c0*/  LDCU.128 UR16, c[0x0][0x380] ;  /* 0x00007000ff1077ac */ /* 0x000e620008000c00 */
[----:B------:R-:W-:Y:S01]  /*05d0*/  IADD3 R15, P0, PT, R9, UR4, RZ ;  /* 0x00000004090f7c10 */ /* 0x000fe2000ff1e0ff */
[C---:B------:R-:W-:Y:S01]  /*05e0*/  VIADD R3, R0.reuse, UR4 ;  /* 0x0000000400037c36 */ /* 0x040fe20008000000 */
[----:B------:R-:W-:Y:S02]  /*05f0*/  IADD3 R5, P2, PT, R0, UR4, RZ ;  /* 0x0000000400057c10 */ /* 0x000fe4000ff5e0ff */
[----:B------:R-:W-:-:S03]  /*0600*/  IADD3.X R20, PT, PT, RZ, R10, RZ, P0, !PT ;  /* 0x0000000aff147210 */ /* 0x000fc600007fe4ff */
[----:B------:R-:W-:Y:S01]  /*0610*/  IMAD.X R18, RZ, RZ, RZ, P2 ;  /* 0x000000ffff127224 */ /* 0x000fe200010e06ff */
[----:B-1----:R-:W-:Y:S02]  /*0620*/  LEA R2, P1, R15, UR16, 0x2 ;  /* 0x000000100f027c11 */ /* 0x002fe4000f8210ff */
[----:B------:R-:W-:Y:S01]  /*0630*/  LEA R4, P0, R5, UR18, 0x2 ;  /* 0x0000001205047c11 */ /* 0x000fe2000f8010ff */
[----:B0-----:R-:W-:Y:S01]  /*0640*/  IMAD.WIDE.U32 R16, R3, 0x4, R16 ;  /* 0x0000000403107825 */ /* 0x001fe200078e0010 */
[----:B------:R-:W-:Y:S02]  /*0650*/  LEA.HI.X R3, R15, UR17, R20, 0x2, P1 ;  /* 0x000000110f037c11 */ /* 0x000fe400088f1414 */
[----:B------:R-:W-:-:S03]  /*0660*/  LEA.HI.X R5, R5, UR19, R18, 0x2, P0 ;  /* 0x0000001305057c11 */ /* 0x000fc600080f1412 */
[----:B------:R-:W2:Y:S04]  /*0670*/  LDG.E.CONSTANT R16, desc[UR10][R16.64] ;  /* 0x0000000a10107981 */ /* 0x000ea8000c1e9900 */
[----:B------:R-:W2:Y:S04]  /*0680*/  LDG.E.CONSTANT R15, desc[UR10][R2.64] ;  /* 0x0000000a020f7981 */ /* 0x000ea8000c1e9900 */
[----:B------:R-:W3:Y:S04]  /*0690*/  LDG.E.CONSTANT R18, desc[UR10][R2.64+0x4] ;  /* 0x0000040a02127981 */ /* 0x000ee8000c1e9900 */
[----:B------:R-:W3:Y:S04]  /*06a0*/  LDG.E.CONSTANT R19, desc[UR10][R4.64+0x4] ;  /* 0x0000040a04137981 */ /* 0x000ee8000c1e9900 */
[----:B------:R-:W4:Y:S04]  /*06b0*/  LDG.E.CONSTANT R20, desc[UR10][R2.64+0x8] ;  /* 0x0000080a02147981 */ /* 0x000f28000c1e9900 */
[----:B------:R-:W4:Y:S04]  /*06c0*/  LDG.E.CONSTANT R21, desc[UR10][R4.64+0x8] ;  /* 0x0000080a04157981 */ /* 0x000f28000c1e9900 */
[----:B------:R-:W5:Y:S04]  /*06d0*/  LDG.E.CONSTANT R22, desc[UR10][R2.64+0xc] ;  /* 0x00000c0a02167981 */ /* 0x000f68000c1e9900 */
[----:B------:R-:W5:Y:S01]  /*06e0*/  LDG.E.CONSTANT R23, desc[UR10][R4.64+0xc] ;  /* 0x00000c0a04177981 */ /* 0x000f62000c1e9900 */
[----:B------:R-:W-:Y:S01]  /*06f0*/  UIADD3 UR4, UPT, UPT, UR4, 0x4, URZ ;  /* 0x0000000404047890 */ /* 0x000fe2000fffe0ff */
[----:B--2---:R-:W-:-:S04]  /*0700*/  FADD R15, R15, -R16 ;  /* 0x800000100f0f7221 */ /* 0x004fc80000000000 */
[----:B------:R-:W-:Y:S01]  /*0710*/  FFMA R14, R15, R15, R14 ;  /* 0x0000000f0f0e7223 */ /* 0x000fe2000000000e */
[----:B---3--:R-:W-:-:S04]  /*0720*/  FADD R19, R18, -R19 ;  /* 0x8000001312137221 */ /* 0x008fc80000000000 */
[----:B------:R-:W-:Y:S01]  /*0730*/  FFMA R14, R19, R19, R14 ;  /* 0x00000013130e7223 */ /* 0x000fe2000000000e */
[----:B----4-:R-:W-:-:S04]  /*0740*/  FADD R21, R20, -R21 ;  /* 0x8000001514157221 */ /* 0x010fc80000000000 */
[----:B------:R-:W-:Y:S01]  /*0750*/  FFMA R14, R21, R21, R14 ;  /* 0x00000015150e7223 */ /* 0x000fe2000000000e */
[----:B-----5:R-:W-:-:S04]  /*0760*/  FADD R23, R22, -R23 ;  /* 0x8000001716177221 */ /* 0x020fc80000000000 */
[----:B------:R-:W-:-:S07]  /*0770*/  FFMA R14, R23, R23, R14 ;  /* 0x00000017170e7223 */ /* 0x000fce000000000e */
.L_x_5:
[----:B------:R-:W-:Y:S05]  /*0780*/  BRA.U !UP1, `(.L_x_4) ;  /* 0x0000000109947547 */ /* 0x000fea000b800000 */
[----:B------:R-:W-:Y:S02]  /*0790*/  UISETP.NE.AND UP0, UPT, UR5, 0x1, UPT ;  /* 0x000000010500788c */ /* 0x000fe4000bf05270 */
[----:B------:R-:W-:-:S07]  /*07a0*/  ULOP3.LUT UP1, URZ, UR12, 0x1, URZ, 0xc0, !UPT ;  /* 0x000000010cff7892 */ /* 0x000fce000f82c0ff */
        /* <DEDUP_REMOVED lines=9> */
[----:B------:R-:W-:Y:S02]  /*0840*/  LEA R16, P0, R17, UR14, 0x2 ;  /* 0x0000000e11107c11 */ /* 0x000fe4000f8010ff */
[----:B------:R-:W-:Y:S01]  /*0850*/  LEA.HI.X R3, R3, UR13, R18, 0x2, P1 ;  /* 0x0000000d03037c11 */ /* 0x000fe200088f1412 */
[----:B0-----:R-:W-:Y:S01]  /*0860*/  IMAD.WIDE.U32 R4, R15, 0x4, R4 ;  /* 0x000000040f047825 */ /* 0x001fe200078e0004 */
[----:B------:R-:W-:-:S03]  /*0870*/  LEA.HI.X R17, R17, UR15, R20, 0x2, P0 ;  /* 0x0000000f11117c11 */ /* 0x000fc600080f1414 */
[----:B------:R-:W2:Y:S04]  /*0880*/  LDG.E.CONSTANT R15, desc[UR10][R2.64] ;  /* 0x0000000a020f7981 */ /* 0x000ea8000c1e9900 */
[----:B------:R-:W2:Y:S04]  /*0890*/  LDG.E.CONSTANT R4, desc[UR10][R4.64] ;  /* 0x0000000a04047981 */ /* 0x000ea8000c1e9900 */
[----:B------:R-:W3:Y:S04]  /*08a0*/  LDG.E.CONSTANT R18, desc[UR10][R2.64+0x4] ;  /* 0x0000040a02127981 */ /* 0x000ee8000c1e9900 */
[----:B------:R-:W3:Y:S01]  /*08b0*/  LDG.E.CONSTANT R17, desc[UR10][R16.64+0x4] ;  /* 0x0000040a10117981 */ /* 0x000ee2000c1e9900 */
[----:B------:R-:W-:Y:S01]  /*08c0*/  UIADD3 UR4, UPT, UPT, UR4, 0x2, URZ ;  /* 0x0000000204047890 */ /* 0x000fe2000fffe0ff */
[----:B--2---:R-:W-:-:S04]  /*08d0*/  FADD R15, R15, -R4 ;  /* 0x800000040f0f7221 */ /* 0x004fc80000000000 */
[----:B------:R-:W-:Y:S01]  /*08e0*/  FFMA R14, R15, R15, R14 ;  /* 0x0000000f0f0e7223 */ /* 0x000fe2000000000e */
[----:B---3--:R-:W-:-:S04]  /*08f0*/  FADD R19, R18, -R17 ;  /* 0x8000001112137221 */ /* 0x008fc80000000000 */
[----:B------:R-:W-:-:S07]  /*0900*/  FFMA R14, R19, R19, R14 ;  /* 0x00000013130e7223 */ /* 0x000fce000000000e */
.L_x_6:
[----:B------:R-:W-:Y:S05]  /*0910*/  BRA.U !UP1, `(.L_x_4) ;  /* 0x0000000109307547 */ /* 0x000fea000b800000 */
[----:B------:R-:W0:Y:S01]  /*0920*/  LDC.64 R4, c[0x0][0x388] ;  /* 0x0000e200ff047b82 */ /* 0x000e220000000a00 */
[----:B------:R-:W1:Y:S01]  /*0930*/  LDCU.64 UR12, c[0x0][0x380] ;  /* 0x00007000ff0c77ac */ /* 0x000e620008000a00 */
[----:B------:R-:W-:Y:S01]  /*0940*/  IADD3 R15, P0, PT, R9, UR4, RZ ;  /* 0x00000004090f7c10 */ /* 0x000fe2000ff1e0ff */
[----:B------:R-:W-:-:S03]  /*0950*/  VIADD R3, R0, UR4 ;  /* 0x0000000400037c36 */ /* 0x000fc60008000000 */
[----:B------:R-:W-:Y:S02]  /*0960*/  IADD3.X R0, PT, PT, RZ, R10, RZ, P0, !PT ;  /* 0x0000000aff007210 */ /* 0x000fe400007fe4ff */
[----:B-1----:R-:W-:Y:S01]  /*0970*/  LEA R2, P0, R15, UR12, 0x2 ;  /* 0x0000000c0f027c11 */ /* 0x002fe2000f8010ff */
[----:B0-----:R-:W-:-:S03]  /*0980*/  IMAD.WIDE.U32 R4, R3, 0x4, R4 ;  /* 0x0000000403047825 */ /* 0x001fc600078e0004 */
[----:B------:R-:W-:-:S03]  /*0990*/  LEA.HI.X R3, R15, UR13, R0, 0x2, P0 ;  /* 0x0000000d0f037c11 */ /* 0x000fc600080f1400 */
[----:B------:R-:W2:Y:S04]  /*09a0*/  LDG.E.CONSTANT R5, desc[UR10][R4.64] ;  /* 0x0000000a04057981 */ /* 0x000ea8000c1e9900 */
[----:B------:R-:W2:Y:S02]  /*09b0*/  LDG.E.CONSTANT R2, desc[UR10][R2.64] ;  /* 0x0000000a02027981 */ /* 0x000ea4000c1e9900 */
[----:B--2---:R-:W-:-:S04]  /*09c0*/  FADD R15, R2, -R5 ;  /* 0x80000005020f7221 */ /* 0x004fc80000000000 */
[----:B------:R-:W-:-:S07]  /*09d0*/  FFMA R14, R15, R15, R14 ;  /* 0x0000000f0f0e7223 */ /* 0x000fce000000000e */
.L_x_4:
[----:B------:R-:W-:Y:S01]  /*09e0*/  VIADD R0, R14, 0xf3000000 ;  /* 0xf30000000e007836 */ /* 0x000fe20000000000 */
[----:B------:R0:W1:Y:S01]  /*09f0*/  MUFU.RSQ R5, R14 ;  /* 0x0000000e00057308 */ /* 0x0000620000001400 */
[----:B------:R-:W-:Y:S03]  /*0a00*/  BSSY.RECONVERGENT B0, `(.L_x_7) ;  /* 0x000000c000007945 */ /* 0x000fe60003800200 */
[----:B------:R-:W-:-:S13]  /*0a10*/  ISETP.GT.U32.AND P0, PT, R0, 0x727fffff, PT ;  /* 0x727fffff0000780c */ /* 0x000fda0003f04070 */
[----:B01----:R-:W-:Y:S05]  /*0a20*/  @!P0 BRA `(.L_x_8) ;  /* 0x0000000000148947 */ /* 0x003fea0003800000 */
[----:B------:R-:W-:Y:S01]  /*0a30*/  IMAD.MOV.U32 R0, RZ, RZ, R14 ;  /* 0x000000ffff007224 */ /* 0x000fe200078e000e */
[----:B------:R-:W-:-:S07]  /*0a40*/  MOV R15, 0xa60 ;  /* 0x00000a60000f7802 */ /* 0x000fce0000000f00 */
[----:B------:R-:W-:Y:S05]  /*0a50*/  CALL.REL.NOINC `($__internal_0_$__cuda_sm20_sqrt_rn_f32_slowpath) ;  /* 0x0000000400587944 */ /* 0x000fea0003c00000 */
[----:B------:R-:W-:Y:S01]  /*0a60*/  MOV R3, R0 ;  /* 0x0000000000037202 */ /* 0x000fe20000000f00 */
[----:B------:R-:W-:Y:S06]  /*0a70*/  BRA `(.L_x_9) ;  /* 0x0000000000107947 */ /* 0x000fec0003800000 */
.L_x_8:
[C---:B------:R-:W-:Y:S01]  /*0a80*/  FMUL.FTZ R3, R5.reuse, R14 ;  /* 0x0000000e05037220 */ /* 0x040fe20000410000 */
[----:B------:R-:W-:-:S03]  /*0a90*/  FMUL.FTZ R0, R5, 0.5 ;  /* 0x3f00000005007820 */ /* 0x000fc60000410000 */
[----:B------:R-:W-:-:S04]  /*0aa0*/  FFMA R14, -R3, R3, R14 ;  /* 0x00000003030e7223 */ /* 0x000fc8000000010e */
[----:B------:R-:W-:-:S07]  /*0ab0*/  FFMA R3, R14, R0, R3 ;  /* 0x000000000e037223 */ /* 0x000fce0000000003 */
.L_x_9:
[----:B------:R-:W-:Y:S05]  /*0ac0*/  BSYNC.RECONVERGENT B0 ;  /* 0x0000000000007941 */ /* 0x000fea0003800200 */
.L_x_7:
[----:B------:R-:W0:Y:S01]  /*0ad0*/  LDCU UR4, c[0x0][0x3a4] ;  /* 0x00007480ff0477ac */ /* 0x000e220008000800 */
[----:B------:R-:W-:Y:S01]  /*0ae0*/  VIADD R0, R12, 0x1 ;  /* 0x000000010c007836 */ /* 0x000fe20000000000 */
[----:B------:R-:W-:-:S04]  /*0af0*/  FSETP.GEU.AND P0, PT, R3, R8, PT ;  /* 0x000000080300720b */ /* 0x000fc80003f0e000 */
[----:B------:R-:W-:Y:S02]  /*0b00*/  FSEL R8, R3, R8, !P0 ;  /* 0x0000000803087208 */ /* 0x000fe40004000000 */
[----:B------:R-:W-:Y:S02]  /*0b10*/  SEL R7, R12, R7, !P0 ;  /* 0x000000070c077207 */ /* 0x000fe40004000000 */
[----:B0-----:R-:W-:-:S13]  /*0b20*/  ISETP.NE.AND P1, PT, R0, UR4, PT ;  /* 0x0000000400007c0c */ /* 0x001fda000bf25270 */
[----:B------:R-:W-:Y:S05]  /*0b30*/  @!P1 BRA `(.L_x_0) ;  /* 0x0000000400049947 */ /* 0x000fea0003800000 */
[----:B------:R-:W-:Y:S01]  /*0b40*/  MOV R12, R0 ;  /* 0x00000000000c7202 */ /* 0x000fe20000000f00 */
[----:B------:R-:W-:Y:S06]  /*0b50*/  BRA `(.L_x_10) ;  /* 0xfffffff400a47947 */ /* 0x000fec000383ffff */
.L_x_1:
[----:B------:R-:W-:Y:S01]  /*0b60*/  UISETP.GE.U32.AND UP0, UPT, UR4, 0x4, UPT ;  /* 0x000000040400788c */ /* 0x000fe2000bf06070 */
[----:B------:R-:W-:Y:S02]  /*0b70*/  HFMA2 R0, -RZ, RZ, 0, 0 ;  /* 0x00000000ff007431 */ /* 0x000fe400000001ff */
[----:B------:R-:W-:Y:S01]  /*0b80*/  IMAD.MOV.U32 R8, RZ, RZ, 0x7f800000 ;  /* 0x7f800000ff087424 */ /* 0x000fe200078e00ff */
[----:B------:R-:W-:Y:S01]  /*0b90*/  ULOP3.LUT UR5, UR4, 0x3, URZ, 0xc0, !UPT ;  /* 0x0000000304057892 */ /* 0x000fe2000f8ec0ff */
[----:B------:R-:W-:-:S04]  /*0ba0*/  IMAD.MOV.U32 R7, RZ, RZ, RZ ;  /* 0x000000ffff077224 */ /* 0x000fc800078e00ff */
[----:B------:R-:W-:Y:S07]  /*0bb0*/  BRA.U !UP0, `(.L_x_11) ;  /* 0x0000000108bc7547 */ /* 0x000fee000b800000 */
[----:B------:R-:W-:Y:S01]  /*0bc0*/  ULOP3.LUT UR4, UR4, 0x7ffffffc, URZ, 0xc0, !UPT ;  /* 0x7ffffffc04047892 */ /* 0x000fe2000f8ec0ff */
[----:B------:R-:W-:Y:S01]  /*0bd0*/  MOV R8, 0x7f800000 ;  /* 0x7f80000000087802 */ /* 0x000fe20000000f00 */
[----:B------:R-:W-:Y:S01]  /*0be0*/  IMAD.MOV.U32 R3, RZ, RZ, RZ ;  /* 0x000000ffff037224 */ /* 0x000fe200078e00ff */
[----:B------:R-:W-:Y:S01]  /*0bf0*/  MOV R7, RZ ;  /* 0x000000ff00077202 */ /* 0x000fe20000000f00 */
[----:B------:R-:W-:Y:S02]  /*0c00*/  UISETP.GT.AND UP0, UPT, UR4, URZ, UPT ;  /* 0x000000ff0400728c */ /* 0x000fe4000bf04270 */
[----:B------:R-:W-:-:S07]  /*0c10*/  IMAD.U32 R0, RZ, RZ, UR4 ;  /* 0x00000004ff007e24 */ /* 0x000fce000f8e00ff */
[----:B------:R-:W-:Y:S05]  /*0c20*/  BRA.U !UP0, `(.L_x_12) ;  /* 0x0000000108887547 */ /* 0x000fea000b800000 */
[----:B------:R-:W-:Y:S02]  /*0c30*/  IADD3 R2, PT, PT, R0, -R3, RZ ;  /* 0x8000000300027210 */ /* 0x000fe40007ffe0ff */
[----:B------:R-:W-:Y:S02]  /*0c40*/  PLOP3.LUT P0, PT, PT, PT, PT, 0x80, 0x8 ;  /* 0x000000000008781c */ /* 0x000fe40003f0f070 */
[----:B------:R-:W-:-:S13]  /*0c50*/  ISETP.GT.AND P1, PT, R2, 0xc, PT ;  /* 0x0000000c0200780c */ /* 0x000fda0003f24270 */
[----:B------:R-:W-:Y:S05]  /*0c60*/  @!P1 BRA `(.L_x_13) ;  /* 0x0000000000449947 */ /* 0x000fea0003800000 */
[----:B------:R-:W-:Y:S01]  /*0c70*/  PLOP3.LUT P0, PT, PT, PT, PT, 0x8, 0x80 ;  /* 0x000000000080781c */ /* 0x000fe20003f0e170 */
[----:B------:R-:W-:-:S12]  /*0c80*/  VIADD R2, R0, 0xfffffff4 ;  /* 0xfffffff400027836 */ /* 0x000fd80000000000 */
.L_x_14:
[----:B------:R-:W-:-:S04]  /*0c90*/  FSETP.GT.AND P2, PT, R8, RZ, PT ;  /* 0x000000ff0800720b */ /* 0x000fc80003f44000 */
[----:B------:R-:W-:Y:S02]  /*0ca0*/  FSEL R8, R8, RZ, !P2 ;  /* 0x000000ff08087208 */ /* 0x000fe40005000000 */
[----:B------:R-:W-:Y:S02]  /*0cb0*/  SEL R7, R3, R7, P2 ;  /* 0x0000000703077207 */ /* 0x000fe40001000000 */
[----:B------:R-:W-:-:S04]  /*0cc0*/  FSETP.GT.AND P3, PT, R8, RZ, PT ;  /* 0x000000ff0800720b */ /* 0x000fc80003f64000 */
[----:B------:R-:W-:-:S04]  /*0cd0*/  FSEL R8, R8, RZ, !P3 ;  /* 0x000000ff08087208 */ /* 0x000fc80005800000 */
[----:B------:R-:W-:-:S04]  /*0ce0*/  FSETP.GT.AND P4, PT, R8, RZ, PT ;  /* 0x000000ff0800720b */ /* 0x000fc80003f84000 */
[----:B------:R-:W-:Y:S02]  /*0cf0*/  FSEL R8, R8, RZ, !P4 ;  /* 0x000000ff08087208 */ /* 0x000fe40006000000 */
[----:B------:R-:W-:Y:S02]  /*0d00*/  @P3 IADD3 R7, PT, PT, R3, 0x4, RZ ;  /* 0x0000000403073810 */ /* 0x000fe40007ffe0ff */
[----:B------:R-:W-:-:S04]  /*0d10*/  FSETP.GT.AND P1, PT, R8, RZ, PT ;  /* 0x000000ff0800720b */ /* 0x000fc80003f24000 */
[----:B------:R-:W-:Y:S01]  /*0d20*/  FSEL R8, R8, RZ, !P1 ;  /* 0x000000ff08087208 */ /* 0x000fe20004800000 */
[----:B------:R-:W-:-:S08]  /*0d30*/  @P4 VIADD R7, R3, 0x8 ;  /* 0x0000000803074836 */ /* 0x000fd00000000000 */
[C---:B------:R-:W-:Y:S01]  /*0d40*/  @P1 IADD3 R7, PT, PT, R3.reuse, 0xc, RZ ;  /* 0x0000000c03071810 */ /* 0x040fe20007ffe0ff */
[----:B------:R-:W-:-:S05]  /*0d50*/  VIADD R3, R3, 0x10 ;  /* 0x0000001003037836 */ /* 0x000fca0000000000 */
[----:B------:R-:W-:-:S13]  /*0d60*/  ISETP.GE.AND P2, PT, R3, R2, PT ;  /* 0x000000020300720c */ /* 0x000fda0003f46270 */
[----:B------:R-:W-:Y:S05]  /*0d70*/  @!P2 BRA `(.L_x_14) ;  /* 0xfffffffc00c4a947 */ /* 0x000fea000383ffff */
.L_x_13:
[----:B------:R-:W-:-:S04]  /*0d80*/  IADD3 R2, PT, PT, R0, -R3, RZ ;  /* 0x8000000300027210 */ /* 0x000fc80007ffe0ff */
[----:B------:R-:W-:-:S13]  /*0d90*/  ISETP.GT.AND P1, PT, R2, 0x4, PT ;  /* 0x000000040200780c */ /* 0x000fda0003f24270 */
[----:B------:R-:W-:Y:S05]  /*0da0*/  @!P1 BRA `(.L_x_15) ;  /* 0x0000000000209947 */ /* 0x000fea0003800000 */
[C---:B------:R-:W-:Y:S02]  /*0db0*/  FSETP.GT.AND P1, PT, R8.reuse, RZ, PT ;  /* 0x000000ff0800720b */ /* 0x040fe40003f24000 */
[----:B------:R-:W-:Y:S02]  /*0dc0*/  PLOP3.LUT P0, PT, PT, PT, PT, 0x8, 0x80 ;  /* 0x000000000080781c */ /* 0x000fe40003f0e170 */
[----:B------:R-:W-:Y:S02]  /*0dd0*/  FSEL R8, R8, RZ, !P1 ;  /* 0x000000ff08087208 */ /* 0x000fe40004800000 */
[----:B------:R-:W-:Y:S02]  /*0de0*/  SEL R7, R3, R7, P1 ;  /* 0x0000000703077207 */ /* 0x000fe40000800000 */
[----:B------:R-:W-:-:S04]  /*0df0*/  FSETP.GT.AND P2, PT, R8, RZ, PT ;  /* 0x000000ff0800720b */ /* 0x000fc80003f44000 */
[----:B------:R-:W-:-:S09]  /*0e00*/  FSEL R8, R8, RZ, !P2 ;  /* 0x000000ff08087208 */ /* 0x000fd20005000000 */
[C---:B------:R-:W-:Y:S01]  /*0e10*/  @P2 VIADD R7, R3.reuse, 0x4 ;  /* 0x0000000403072836 */ /* 0x040fe20000000000 */
[----:B------:R-:W-:-:S07]  /*0e20*/  IADD3 R3, PT, PT, R3, 0x8, RZ ;  /* 0x0000000803037810 */ /* 0x000fce0007ffe0ff */
.L_x_15:
[----:B------:R-:W-:-:S13]  /*0e30*/  ISETP.NE.OR P0, PT, R3, R0, P0 ;  /* 0x000000000300720c */ /* 0x000fda0000705670 */
[----:B------:R-:W-:Y:S05]  /*0e40*/  @!P0 BRA `(.L_x_11) ;  /* 0x0000000000188947 */ /* 0x000fea0003800000 */
.L_x_12:
[----:B------:R-:W-:-:S04]  /*0e50*/  FSETP.GT.AND P1, PT, R8, RZ, PT ;  /* 0x000000ff0800720b */ /* 0x000fc80003f24000 */
[C---:B------:R-:W-:Y:S01]  /*0e60*/  SEL R7, R3.reuse, R7, P1 ;  /* 0x0000000703077207 */ /* 0x040fe20000800000 */
[----:B------:R-:W-:Y:S01]  /*0e70*/  VIADD R3, R3, 0x4 ;  /* 0x0000000403037836 */ /* 0x000fe20000000000 */
[----:B------:R-:W-:-:S04]  /*0e80*/  FSEL R8, R8, RZ, !P1 ;  /* 0x000000ff08087208 */ /* 0x000fc80004800000 */
[----:B------:R-:W-:-:S13]  /*0e90*/  ISETP.NE.AND P0, PT, R3, R0, PT ;  /* 0x000000000300720c */ /* 0x000fda0003f05270 */
[----:B------:R-:W-:Y:S05]  /*0ea0*/  @P0 BRA `(.L_x_12) ;  /* 0xfffffffc00e80947 */ /* 0x000fea000383ffff */
.L_x_11:
[----:B------:R-:W-:-:S09]  /*0eb0*/  UISETP.NE.AND UP0, UPT, UR5, URZ, UPT ;  /* 0x000000ff0500728c */ /* 0x000fd2000bf05270 */
[----:B------:R-:W-:Y:S05]  /*0ec0*/  BRA.U !UP0, `(.L_x_0) ;  /* 0x0000000108207547 */ /* 0x000fea000b800000 */
[----:B------:R-:W-:-:S05]  /*0ed0*/  UMOV UR4, URZ ;  /* 0x000000ff00047c82 */ /* 0x000fca0008000000 */
.L_x_16:
[----:B------:R-:W-:Y:S01]  /*0ee0*/  UIADD3 UR4, UPT, UPT, UR4, 0x1, URZ ;  /* 0x0000000104047890 */ /* 0x000fe2000fffe0ff */
[----:B------:R-:W-:-:S03]  /*0ef0*/  FSETP.GT.AND P0, PT, R8, RZ, PT ;  /* 0x000000ff0800720b */ /* 0x000fc60003f04000 */
[----:B------:R-:W-:Y:S01]  /*0f00*/  UISETP.NE.AND UP0, UPT, UR4, UR5, UPT ;  /* 0x000000050400728c */ /* 0x000fe2000bf05270 */
[----:B------:R-:W-:Y:S02]  /*0f10*/  SEL R7, R0, R7, P0 ;  /* 0x0000000700077207 */ /* 0x000fe40000000000 */
[----:B------:R-:W-:Y:S02]  /*0f20*/  FSEL R8, R8, RZ, !P0 ;  /* 0x000000ff08087208 */ /* 0x000fe40004000000 */
[----:B------:R-:W-:-:S04]  /*0f30*/  IADD3 R0, PT, PT, R0, 0x1, RZ ;  /* 0x0000000100007810 */ /* 0x000fc80007ffe0ff */
[----:B------:R-:W-:Y:S05]  /*0f40*/  BRA.U UP0, `(.L_x_16) ;  /* 0xfffffffd00e47547 */ /* 0x000fea000b83ffff */
.L_x_0:
[----:B------:R-:W0:Y:S08]  /*0f50*/  LDC.64 R2, c[0x0][0x390] ;  /* 0x0000e400ff027b82 */ /* 0x000e300000000a00 */
[----:B------:R-:W1:Y:S01]  /*0f60*/  LDC.64 R4, c[0x0][0x398] ;  /* 0x0000e600ff047b82 */ /* 0x000e620000000a00 */
[----:B0-----:R-:W-:-:S05]  /*0f70*/  IMAD.WIDE R2, R6, 0x4, R2 ;  /* 0x0000000406027825 */ /* 0x001fca00078e0202 */
[----:B------:R-:W-:Y:S01]  /*0f80*/  STG.E desc[UR10][R2.64], R7 ;  /* 0x0000000702007986 */ /* 0x000fe2000c10190a */
[----:B-1----:R-:W-:-:S05]  /*0f90*/  IMAD.WIDE R4, R6, 0x4, R4 ;  /* 0x0000000406047825 */ /* 0x002fca00078e0204 */
[----:B------:R-:W-:Y:S01]  /*0fa0*/  STG.E desc[UR10][R4.64], R8 ;  /* 0x0000000804007986 */ /* 0x000fe2000c10190a */
[----:B------:R-:W-:Y:S05]  /*0fb0*/  EXIT ;  /* 0x000000000000794d */ /* 0x000fea0003800000 */
        .weak           $__internal_0_$__cuda_sm20_sqrt_rn_f32_slowpath
        .type           $__internal_0_$__cuda_sm20_sqrt_rn_f32_slowpath,@function
        .size           $__internal_0_$__cuda_sm20_sqrt_rn_f32_slowpath,(.L_x_265 - $__internal_0_$__cuda_sm20_sqrt_rn_f32_slowpath)
$__internal_0_$__cuda_sm20_sqrt_rn_f32_slowpath:
[----:B------:R-:W-:-:S13]  /*0fc0*/  LOP3.LUT P0, RZ, R0, 0x7fffffff, RZ, 0xc0, !PT ;  /* 0x7fffffff00ff7812 */ /* 0x000fda000780c0ff */
[----:B------:R-:W-:Y:S01]  /*0fd0*/  @!P0 IMAD.MOV.U32 R2, RZ, RZ, R0 ;  /* 0x000000ffff028224 */ /* 0x000fe200078e0000 */
[----:B------:R-:W-:Y:S06]  /*0fe0*/  @!P0 BRA `(.L_x_17) ;  /* 0x0000000000408947 */ /* 0x000fec0003800000 */
[----:B------:R-:W-:-:S13]  /*0ff0*/  FSETP.GEU.FTZ.AND P0, PT, R0, RZ, PT ;  /* 0x000000ff0000720b */ /* 0x000fda0003f1e000 */
[----:B------:R-:W-:Y:S01]  /*1000*/  @!P0 MOV R2, 0x7fffffff ;  /* 0x7fffffff00028802 */ /* 0x000fe20000000f00 */
[----:B------:R-:W-:Y:S06]  /*1010*/  @!P0 BRA `(.L_x_17) ;  /* 0x0000000000348947 */ /* 0x000fec0003800000 */
[----:B------:R-:W-:-:S13]  /*1020*/  FSETP.GTU.FTZ.AND P0, PT, |R0|, +INF , PT ;  /* 0x7f8000000000780b */ /* 0x000fda0003f1c200 */
[----:B------:R-:W-:Y:S01]  /*1030*/  @P0 FADD.FTZ R2, R0, 1 ;  /* 0x3f80000000020421 */ /* 0x000fe20000010000 */
[----:B------:R-:W-:Y:S06]  /*1040*/  @P0 BRA `(.L_x_17) ;  /* 0x0000000000280947 */ /* 0x000fec0003800000 */
[----:B------:R-:W-:-:S13]  /*1050*/  FSETP.NEU.FTZ.AND P0, PT, |R0|, +INF , PT ;  /* 0x7f8000000000780b */ /* 0x000fda0003f1d200 */
[----:B------:R-:W-:-:S04]  /*1060*/  @P0 FFMA R3, R0, 1.84467440737095516160e+19, RZ ;  /* 0x5f80000000030823 */ /* 0x000fc800000000ff */
[----:B------:R-:W0:Y:S02]  /*1070*/  @P0 MUFU.RSQ R2, R3 ;  /* 0x0000000300020308 */ /* 0x000e240000001400 */
[----:B0-----:R-:W-:Y:S01]  /*1080*/  @P0 FMUL.FTZ R4, R3, R2 ;  /* 0x0000000203040220 */ /* 0x001fe20000410000 */
[----:B------:R-:W-:Y:S01]  /*1090*/  @P0 FMUL.FTZ R14, R2, 0.5 ;  /* 0x3f000000020e0820 */ /* 0x000fe20000410000 */
[----:B------:R-:W-:Y:S02]  /*10a0*/  @!P0 IMAD.MOV.U32 R2, RZ, RZ, R0 ;  /* 0x000000ffff028224 */ /* 0x000fe400078e0000 */
[----:B------:R-:W-:-:S04]  /*10b0*/  @P0 FADD.FTZ R5, -R4, -RZ ;  /* 0x800000ff04050221 */ /* 0x000fc80000010100 */
[----:B------:R-:W-:-:S04]  /*10c0*/  @P0 FFMA R5, R4, R5, R3 ;  /* 0x0000000504050223 */ /* 0x000fc80000000003 */
[----:B------:R-:W-:-:S04]  /*10d0*/  @P0 FFMA R5, R5, R14, R4 ;  /* 0x0000000e05050223 */ /* 0x000fc80000000004 */
[----:B------:R-:W-:-:S07]  /*10e0*/  @P0 FMUL.FTZ R2, R5, 2.3283064365386962891e-10 ;  /* 0x2f80000005020820 */ /* 0x000fce0000410000 */
.L_x_17:
[----:B------:R-:W-:Y:S01]  /*10f0*/  HFMA2 R3, -RZ, RZ, 0, 0 ;  /* 0x00000000ff037431 */ /* 0x000fe200000001ff */
[----:B------:R-:W-:Y:S01]  /*1100*/  MOV R0, R2 ;  /* 0x0000000200007202 */ /* 0x000fe20000000f00 */
[----:B------:R-:W-:-:S04]  /*1110*/  IMAD.MOV.U32 R2, RZ, RZ, R15 ;  /* 0x000000ffff027224 */ /* 0x000fc800078e000f */
[----:B------:R-:W-:Y:S05]  /*1120*/  RET.REL.NODEC R2 `(kmeans_update_kernel) ;  /* 0xffffffec02b47950 */ /* 0x000fea0003c3ffff */
.L_x_18:
[----:B------:R-:W-:-:S00]  /*1130*/  BRA `(.L_x_18) ;  /* 0xfffffffc00fc7947 */ /* 0x000fc0000383ffff */
[----:B------:R-:W-:-:S00]  /*1140*/  NOP ;  /* 0x0000000000007918 */ /* 0x000fc00000000000 */
        /* <DEDUP_REMOVED lines=11> */
.L_x_265:


//--------------------- .text.memory_decay_kernel --------------------------
	.section	.text.memory_decay_kernel,"ax",@progbits
	.align	128
        .global         memory_decay_kernel
        .type           memory_decay_kernel,@function
        .size           memory_decay_kernel,(.L_x_274 - memory_decay_kernel)
        .other          memory_decay_kernel,@"STO_CUDA_ENTRY STV_DEFAULT"
memory_decay_kernel:
.text.memory_decay_kernel:
        /* <DEDUP_REMOVED lines=8> */
[----:B------:R-:W0:Y:S01]  /*0080*/  LDC.64 R4, c[0x0][0x388] ;  /* 0x0000e200ff047b82 */ /* 0x000e220000000a00 */
[----:B------:R-:W1:Y:S01]  /*0090*/  LDCU.64 UR4, c[0x0][0x358] ;  /* 0x00006b00ff0477ac */ /* 0x000e620008000a00 */
[----:B------:R-:W2:Y:S06]  /*00a0*/  LDCU.64 UR6, c[0x0][0x390] ;  /* 0x00007200ff0677ac */ /* 0x000eac0008000a00 */
[----:B------:R-:W3:Y:S01]  /*00b0*/  LDC.64 R2, c[0x0][0x380] ;  /* 0x0000e000ff027b82 */ /* 0x000ee20000000a00 */
[----:B0-----:R-:W-:-:S06]  /*00c0*/  IMAD.WIDE R4, R7, 0x4, R4 ;  /* 0x0000000407047825 */ /* 0x001fcc00078e0204 */
[----:B-1----:R-:W2:Y:S01]  /*00d0*/  LDG.E.CONSTANT R4, desc[UR4][R4.64] ;  /* 0x0000000404047981 */ /* 0x002ea2000c1e9900 */
[----:B---3--:R-:W-:-:S05]  /*00e0*/  IMAD.WIDE R2, R7, 0x4, R2 ;  /* 0x0000000407027825 */ /* 0x008fca00078e0202 */
[----:B------:R-:W3:Y:S01]  /*00f0*/  LDG.E R7, desc[UR4][R2.64] ;  /* 0x0000000402077981 */ /* 0x000ee2000c1e1900 */
[----:B------:R-:W-:Y:S01]  /*0100*/  HFMA2 R9, -RZ, RZ, 0.96630859375, -0.0022525787353515625 ;  /* 0x3bbb989dff097431 */ /* 0x000fe200000001ff */
[----:B------:R-:W-:Y:S01]  /*0110*/  MOV R11, 0x437c0000 ;  /* 0x437c0000000b7802 */ /* 0x000fe20000000f00 */
[----:B--2---:R-:W-:-:S04]  /*0120*/  FADD R0, -R4, UR6 ;  /* 0x0000000604007e21 */ /* 0x004fc80008000100 */
[----:B------:R-:W-:-:S04]  /*0130*/  FMUL R0, R0, -UR7 ;  /* 0x8000000700007c20 */ /* 0x000fc80008400000 */
[----:B------:R-:W-:-:S04]  /*0140*/  FFMA.SAT R6, R0, R9, 0.5 ;  /* 0x3f00000000067423 */ /* 0x000fc80000002009 */
[----:B------:R-:W-:-:S04]  /*0150*/  FFMA.RM R6, R6, R11, 12582913 ;  /* 0x4b40000106067423 */ /* 0x000fc8000000400b */
[C---:B------:R-:W-:Y:S01]  /*0160*/  FADD R5, R6.reuse, -12583039 ;  /* 0xcb40007f06057421 */ /* 0x040fe20000000000 */
[----:B------:R-:W-:-:S03]  /*0170*/  SHF.L.U32 R6, R6, 0x17, RZ ;  /* 0x0000001706067819 */ /* 0x000fc600000006ff */
[----:B------:R-:W-:-:S04]  /*0180*/  FFMA R5, R0, 1.4426950216293334961, -R5 ;  /* 0x3fb8aa3b00057823 */ /* 0x000fc80000000805 */
[----:B------:R-:W-:-:S06]  /*0190*/  FFMA R5, R0, 1.925963033500011079e-08, R5 ;  /* 0x32a5706000057823 */ /* 0x000fcc0000000005 */
[----:B------:R-:W0:Y:S02]  /*01a0*/  MUFU.EX2 R5, R5 ;  /* 0x0000000500057308 */ /* 0x000e240000000800 */
[----:B0-----:R-:W-:-:S04]  /*01b0*/  FMUL R6, R6, R5 ;  /* 0x0000000506067220 */ /* 0x001fc80000400000 */
[----:B---3--:R-:W-:-:S05]  /*01c0*/  FMUL R7, R6, R7 ;  /* 0x0000000706077220 */ /* 0x008fca0000400000 */
[----:B------:R-:W-:Y:S01]  /*01d0*/  STG.E desc[UR4][R2.64], R7 ;  /* 0x0000000702007986 */ /* 0x000fe2000c101904 */
[----:B------:R-:W-:Y:S05]  /*01e0*/  EXIT ;  /* 0x000000000000794d */ /* 0x000fea0003800000 */
.L_x_19:
        /* <DEDUP_REMOVED lines=9> */
.L_x_274:


//--------------------- .text.extract_legal_features_kernel --------------------------
	.section	.text.extract_legal_features_kernel,"ax",@progbits
	.align	128
        .global         extract_legal_features_kernel
        .type           extract_legal_features_kernel,@function
        .size           extract_legal_features_kernel,(.L_x_266 - extract_legal_features_kernel)
        .other          extract_legal_features_kernel,@"STO_CUDA_ENTRY STV_DEFAULT"
extract_legal_features_kernel:
.text.extract_legal_features_kernel:
[----:B------:R-:W-:Y:S01]  /*0000*/  LDC R1, c[0x0][0x37c] ;  /* 0x0000df00ff017b82 */ /* 0x000fe20000000800 */
[----:B------:R-:W0:Y:S07]  /*0010*/  S2R R3, SR_TID.Y ;  /* 0x0000000000037919 */ /* 0x000e2e0000002200 */
[----:B------:R-:W1:Y:S01]  /*0020*/  LDC R5, c[0x0][0x360] ;  /* 0x0000d800ff057b82 */ /* 0x000e620000000800 */
[----:B------:R-:W2:Y:S01]  /*0030*/  LDCU UR6, c[0x0][0x3ac] ;  /* 0x00007580ff0677ac */ /* 0x000ea20008000800 */
[----:B------:R-:W1:Y:S01]  /*0040*/  S2R R0, SR_TID.X ;  /* 0x0000000000007919 */ /* 0x000e620000002100 */
[----:B------:R-:W3:Y:S05]  /*0050*/  LDCU UR7, c[0x0][0x3a0] ;  /* 0x00007400ff0777ac */ /* 0x000eea0008000800 */
[----:B------:R-:W0:Y:S08]  /*0060*/  S2UR UR5, SR_CTAID.Y ;  /* 0x00000000000579c3 */ /* 0x000e300000002600 */
[----:B------:R-:W0:Y:S08]  /*0070*/  LDC R4, c[0x0][0x364] ;  /* 0x0000d900ff047b82 */ /* 0x000e300000000800 */
[----:B------:R-:W1:Y:S01]  /*0080*/  S2UR UR4, SR_CTAID.X ;  /* 0x00000000000479c3 */ /* 0x000e620000002500 */
[----:B0-----:R-:W-:-:S05]  /*0090*/  IMAD R4, R4, UR5, R3 ;  /* 0x0000000504047c24 */ /* 0x001fca000f8e0203 */
[----:B--2---:R-:W-:Y:S01]  /*00a0*/  ISETP.GE.AND P0, PT, R4, UR6, PT ;  /* 0x0000000604007c0c */ /* 0x004fe2000bf06270 */
[----:B-1----:R-:W-:-:S05]  /*00b0*/  IMAD R5, R5, UR4, R0 ;  /* 0x0000000405057c24 */ /* 0x002fca000f8e0200 */
[----:B---3--:R-:W-:-:S13]  /*00c0*/  ISETP.GE.OR P0, PT, R5, UR7, P0 ;  /* 0x0000000705007c0c */ /* 0x008fda0008706670 */
[----:B------:R-:W-:Y:S05]  /*00d0*/  @P0 EXIT ;  /* 0x000000000000094d */ /* 0x000fea0003800000 */
[----:B------:R-:W0:Y:S01]  /*00e0*/  LDCU UR5, c[0x0][0x3a4] ;  /* 0x00007480ff0577ac */ /* 0x000e220008000800 */
[----:B------:R-:W-:Y:S02]  /*00f0*/  IMAD.MOV.U32 R6, RZ, RZ, RZ ;  /* 0x000000ffff067224 */ /* 0x000fe400078e00ff */
[----:B------:R-:W-:Y:S01]  /*0100*/  IMAD.MOV.U32 R0, RZ, RZ, RZ ;  /* 0x000000ffff007224 */ /* 0x000fe200078e00ff */
[----:B------:R-:W1:Y:S01]  /*0110*/  LDCU.64 UR8, c[0x0][0x358] ;  /* 0x00006b00ff0877ac */ /* 0x000e620008000a00 */
[----:B0-----:R-:W-:-:S09]  /*0120*/  UISETP.GE.AND UP0, UPT, UR5, 0x1, UPT ;  /* 0x000000010500788c */ /* 0x001fd2000bf06270 */
[----:B-1----:R-:W-:Y:S05]  /*0130*/  BRA.U !UP0, `(.L_x_20) ;  /* 0x0000001508447547 */ /* 0x002fea000b800000 */
[----:B------:R-:W0:Y:S01]  /*0140*/  LDC R9, c[0x0][0x3a8] ;  /* 0x0000ea00ff097b82 */ /* 0x000e220000000800 */
[----:B------:R-:W-:-:S05]  /*0150*/  IMAD R18, R4, UR5, RZ ;  /* 0x0000000504127c24 */ /* 0x000fca000f8e02ff */
[----:B------:R-:W-:Y:S02]  /*0160*/  SHF.R.S32.HI R19, RZ, 0x1f, R18 ;  /* 0x0000001fff137819 */ /* 0x000fe40000011412 */
[----:B0-----:R-:W-:-:S13]  /*0170*/  ISETP.GE.AND P0, PT, R9, 0x1, PT ;  /* 0x000000010900780c */ /* 0x001fda0003f06270 */
[----:B------:R-:W-:Y:S05]  /*0180*/  @!P0 BRA `(.L_x_21) ;  /* 0x00000008002c8947 */ /* 0x000fea0003800000 */
[----:B------:R-:W-:Y:S01]  /*0190*/  LOP3.LUT R23, R9, 0x7, RZ, 0xc0, !PT ;  /* 0x0000000709177812 */ /* 0x000fe200078ec0ff */
[----:B------:R-:W-:Y:S01]  /*01a0*/  IMAD R8, R5, UR5, RZ ;  /* 0x0000000505087c24 */ /* 0x000fe2000f8e02ff */
[C---:B------:R-:W-:Y:S01]  /*01b0*/  LOP3.LUT R7, R9.reuse, 0x7ffffff0, RZ, 0xc0, !PT ;  /* 0x7ffffff009077812 */ /* 0x040fe200078ec0ff */
[----:B------:R-:W-:Y:S01]  /*01c0*/  IMAD.MOV.U32 R6, RZ, RZ, RZ ;  /* 0x000000ffff067224 */ /* 0x000fe200078e00ff */
[----:B------:R-:W-:Y:S01]  /*01d0*/  LOP3.LUT R24, R9, 0xf, RZ, 0xc0, !PT ;  /* 0x0000000f09187812 */ /* 0x000fe200078ec0ff */
[----:B------:R-:W-:Y:S01]  /*01e0*/  VIADD R0, R23, 0xffffffff ;  /* 0xffffffff17007836 */ /* 0x000fe20000000000 */
[----:B------:R-:W-:Y:S01]  /*01f0*/  UMOV UR4, URZ ;  /* 0x000000ff00047c82 */ /* 0x000fe20008000000 */
[----:B------:R-:W-:Y:S01]  /*0200*/  IMAD R8, R8, R9, RZ ;  /* 0x0000000908087224 */ /* 0x000fe200078e02ff */
[----:B------:R-:W-:Y:S01]  /*0210*/  LOP3.LUT R9, R9, 0x3, RZ, 0xc0, !PT ;  /* 0x0000000309097812 */ /* 0x000fe200078ec0ff */
[----:B------:R-:W-:Y:S01]  /*0220*/  IMAD.MOV R10, RZ, RZ, -R7 ;  /* 0x000000ffff0a7224 */ /* 0x000fe200078e0a07 */
[----:B------:R-:W-:Y:S01]  /*0230*/  ISETP.GE.U32.AND P0, PT, R0, 0x3, PT ;  /* 0x000000030000780c */ /* 0x000fe20003f06070 */
[----:B------:R-:W-:-:S12]  /*0240*/  IMAD.MOV.U32 R0, RZ, RZ, RZ ;  /* 0x000000ffff007224 */ /* 0x000fd800078e00ff */
.L_x_29:
[----:B------:R-:W0:Y:S01]  /*0250*/  LDCU.64 UR6, c[0x0][0x398] ;  /* 0x00007300ff0677ac */ /* 0x000e220008000a00 */
[----:B------:R-:W-:-:S05]  /*0260*/  IADD3 R3, P1, PT, R18, UR4, RZ ;  /* 0x0000000412037c10 */ /* 0x000fca000ff3e0ff */
[----:B------:R-:W-:Y:S01]  /*0270*/  IMAD.X R12, RZ, RZ, R19, P1 ;  /* 0x000000ffff0c7224 */ /* 0x000fe200008e0613 */
[----:B0-----:R-:W-:-:S04]  /*0280*/  LEA R2, P1, R3, UR6, 0x2 ;  /* 0x0000000603027c11 */ /* 0x001fc8000f8210ff */
[----:B------:R-:W-:-:S05]  /*0290*/  LEA.HI.X R3, R3, UR7, R12, 0x2, P1 ;  /* 0x0000000703037c11 */ /* 0x000fca00088f140c */
[----:B------:R-:W2:Y:S01]  /*02a0*/  LDG.E.CONSTANT R2, desc[UR8][R2.64] ;  /* 0x0000000802027981 */ /* 0x000ea2000c1e9900 */
[----:B------:R-:W-:Y:S01]  /*02b0*/  BSSY.RECONVERGENT B0, `(.L_x_22) ;  /* 0x0000073000007945 */ /* 0x000fe20003800200 */
[----:B--2---:R-:W-:-:S13]  /*02c0*/  ISETP.NE.AND P1, PT, R2, 0x1, PT ;  /* 0x000000010200780c */ /* 0x004fda0003f25270 */
[----:B------:R-:W-:Y:S05]  /*02d0*/  @P1 BRA `(.L_x_23) ;  /* 0x0000000400c01947 */ /* 0x000fea0003800000 */
[----:B------:R-:W0:Y:S01]  /*02e0*/  LDC R2, c[0x0][0x3a8] ;  /* 0x0000ea00ff027b82 */ /* 0x000e220000000800 */
[----:B------:R-:W-:Y:S01]  /*02f0*/  HFMA2 R14, -RZ, RZ, 0, 0 ;  /* 0x00000000ff0e7431 */ /* 0x000fe200000001ff */
[C---:B0-----:R-:W-:Y:S01]  /*0300*/  ISETP.GE.U32.AND P1, PT, R2.reuse, 0x10, PT ;  /* 0x000000100200780c */ /* 0x041fe20003f26070 */
[----:B------:R-:W-:-:S05]  /*0310*/  IMAD R11, R2, UR4, RZ ;  /* 0x00000004020b7c24 */ /* 0x000fca000f8e02ff */
[----:B------:R-:W-:-:S04]  /*0320*/  IADD3 R11, P2, PT, R11, R8, RZ ;  /* 0x000000080b0b7210 */ /* 0x000fc80007f5e0ff */
[----:B------:R-:W-:-:S03]  /*0330*/  LEA.HI.X.SX32 R12, R8, RZ, 0x1, P2 ;  /* 0x000000ff080c7211 */ /* 0x000fc600010f0eff */
[----:B------:R-:W-:Y:S06]  /*0340*/  @!P1 BRA `(.L_x_24) ;  /* 0x0000000000b09947 */ /* 0x000fec0003800000 */
[----:B------:R-:W0:Y:S01]  /*0350*/  LDCU.64 UR6, c[0x0][0x388] ;  /* 0x00007100ff0677ac */ /* 0x000e220008000a00 */
[----:B------:R-:W-:Y:S01]  /*0360*/  IMAD.MOV.U32 R13, RZ, RZ, R10 ;  /* 0x000000ffff0d7224 */ /* 0x000fe200078e000a */
[----:B0-----:R-:W-:-:S04]  /*0370*/  LEA R2, P1, R11, UR6, 0x2 ;  /* 0x000000060b027c11 */ /* 0x001fc8000f8210ff */
[----:B------:R-:W-:Y:S02]  /*0380*/  IADD3 R2, P2, PT, R2, 0x20, RZ ;  /* 0x0000002002027810 */ /* 0x000fe40007f5e0ff */
[----:B------:R-:W-:-:S05]  /*0390*/  LEA.HI.X R3, R11, UR7, R12, 0x2, P1 ;  /* 0x000000070b037c11 */ /* 0x000fca00088f140c */
[----:B------:R-:W-:-:S07]  /*03a0*/  IMAD.X R3, RZ, RZ, R3, P2 ;  /* 0x000000ffff037224 */ /* 0x000fce00010e0603 */
.L_x_25:
[----:B------:R-:W2:Y:S04]  /*03b0*/  LDG.E.CONSTANT R17, desc[UR8][R2.64+-0x20] ;  /* 0xffffe00802117981 */ /* 0x000ea8000c1e9900 */
[----:B------:R-:W3:Y:S04]  /*03c0*/  LDG.E.CONSTANT R27, desc[UR8][R2.64+-0x1c] ;  /* 0xffffe408021b7981 */ /* 0x000ee8000c1e9900 */
[----:B------:R-:W4:Y:S04]  /*03d0*/  LDG.E.CONSTANT R25, desc[UR8][R2.64+-0x18] ;  /* 0xffffe80802197981 */ /* 0x000f28000c1e9900 */
[----:B------:R-:W5:Y:S04]  /*03e0*/  LDG.E.CONSTANT R22, desc[UR8][R2.64+-0x14] ;  /* 0xffffec0802167981 */ /* 0x000f68000c1e9900 */
[----:B------:R-:W5:Y:S04]  /*03f0*/  LDG.E.CONSTANT R21, desc[UR8][R2.64+-0x10] ;  /* 0xfffff00802157981 */ /* 0x000f68000c1e9900 */
[----:B------:R-:W5:Y:S04]  /*0400*/  LDG.E.CONSTANT R20, desc[UR8][R2.64+-0xc] ;  /* 0xfffff40802147981 */ /* 0x000f68000c1e9900 */
[----:B------:R-:W5:Y:S04]  /*0410*/  LDG.E.CONSTANT R16, desc[UR8][R2.64+-0x8] ;  /* 0xfffff80802107981 */ /* 0x000f68000c1e9900 */
[----:B------:R-:W5:Y:S04]  /*0420*/  LDG.E.CONSTANT R14, desc[UR8][R2.64+-0x4] ;  /* 0xfffffc08020e7981 */ /* 0x000f68000c1e9900 */
[----:B------:R-:W5:Y:S01]  /*0430*/  LDG.E.CONSTANT R15, desc[UR8][R2.64] ;  /* 0x00000008020f7981 */ /* 0x000f62000c1e9900 */
[----:B--2---:R-:W-:-:S03]  /*0440*/  FADD R6, R17, R6 ;  /* 0x0000000611067221 */ /* 0x004fc60000000000 */
[----:B------:R-:W2:Y:S01]  /*0450*/  LDG.E.CONSTANT R17, desc[UR8][R2.64+0x4] ;  /* 0x0000040802117981 */ /* 0x000ea2000c1e9900 */
[----:B---3--:R-:W-:-:S03]  /*0460*/  FADD R26, R6, R27 ;  /* 0x0000001b061a7221 */ /* 0x008fc60000000000 */
[----:B------:R-:W3:Y:S01]  /*0470*/  LDG.E.CONSTANT R6, desc[UR8][R2.64+0x8] ;  /* 0x0000080802067981 */ /* 0x000ee2000c1e9900 */
[----:B----4-:R-:W-:-:S03]  /*0480*/  FADD R27, R26, R25 ;  /* 0x000000191a1b7221 */ /* 0x010fc60000000000 */
[----:B------:R-:W4:Y:S01]  /*0490*/  LDG.E.CONSTANT R25, desc[UR8][R2.64+0xc] ;  /* 0x00000c0802197981 */ /* 0x000f22000c1e9900 */
[----:B-----5:R-:W-:-:S03]  /*04a0*/  FADD R26, R27, R22 ;  /* 0x000000161b1a7221 */ /* 0x020fc60000000000 */
[----:B------:R-:W5:Y:S01]  /*04b0*/  LDG.E.CONSTANT R22, desc[UR8][R2.64+0x10] ;  /* 0x0000100802167981 */ /* 0x000f62000c1e9900 */
[----:B------:R-:W-:-:S03]  /*04c0*/  FADD R27, R26, R21 ;  /* 0x000000151a1b7221 */ /* 0x000fc60000000000 */
[----:B------:R-:W5:Y:S01]  /*04d0*/  LDG.E.CONSTANT R21, desc[UR8][R2.64+0x14] ;  /* 0x0000140802157981 */ /* 0x000f62000c1e9900 */
[----:B------:R-:W-:-:S03]  /*04e0*/  FADD R27, R27, R20 ;  /* 0x000000141b1b7221 */ /* 0x000fc60000000000 */
[----:B------:R-:W5:Y:S01]  /*04f0*/  LDG.E.CONSTANT R20, desc[UR8][R2.64+0x18] ;  /* 0x0000180802147981 */ /* 0x000f62000c1e9900 */
[----:B------:R-:W-:-:S03]  /*0500*/  FADD R27, R27, R16 ;  /* 0x000000101b1b7221 */ /* 0x000fc60000000000 */
[----:B------:R0:W5:Y:S01]  /*0510*/  LDG.E.CONSTANT R16, desc[UR8][R2.64+0x1c] ;  /* 0x00001c0802107981 */ /* 0x000162000c1e9900 */
[----:B------:R-:W-:Y:S02]  /*0520*/  VIADD R13, R13, 0x10 ;  /* 0x000000100d0d7836 */ /* 0x000fe40000000000 */
[----:B------:R-:W-:-:S04]  /*0530*/  FADD R14, R27, R14 ;  /* 0x0000000e1b0e7221 */ /* 0x000fc80000000000 */
[----:B------:R-:W-:Y:S01]  /*0540*/  FADD R14, R14, R15 ;  /* 0x0000000f0e0e7221 */ /* 0x000fe20000000000 */
[----:B------:R-:W-:Y:S02]  /*0550*/  ISETP.NE.AND P1, PT, R13, RZ, PT ;  /* 0x000000ff0d00720c */ /* 0x000fe40003f25270 */
[----:B0-----:R-:W-:-:S05]  /*0560*/  IADD3 R2, P2, PT, R2, 0x40, RZ ;  /* 0x0000004002027810 */ /* 0x001fca0007f5e0ff */
[----:B------:R-:W-:Y:S02]  /*0570*/  IMAD.X R3, RZ, RZ, R3, P2 ;  /* 0x000000ffff037224 */ /* 0x000fe400010e0603 */
[----:B--2---:R-:W-:-:S04]  /*0580*/  FADD R17, R14, R17 ;  /* 0x000000110e117221 */ /* 0x004fc80000000000 */
[----:B---3--:R-:W-:-:S04]  /*0590*/  FADD R6, R17, R6 ;  /* 0x0000000611067221 */ /* 0x008fc80000000000 */
[----:B----4-:R-:W-:-:S04]  /*05a0*/  FADD R25, R6, R25 ;  /* 0x0000001906197221 */ /* 0x010fc80000000000 */
[----:B-----5:R-:W-:-:S04]  /*05b0*/  FADD R22, R25, R22 ;  /* 0x0000001619167221 */ /* 0x020fc80000000000 */
[----:B------:R-:W-:-:S04]  /*05c0*/  FADD R21, R22, R21 ;  /* 0x0000001516157221 */ /* 0x000fc80000000000 */
[----:B------:R-:W-:-:S04]  /*05d0*/  FADD R21, R21, R20 ;  /* 0x0000001415157221 */ /* 0x000fc80000000000 */
[----:B------:R-:W-:Y:S01]  /*05e0*/  FADD R6, R21, R16 ;  /* 0x0000001015067221 */ /* 0x000fe20000000000 */
[----:B------:R-:W-:Y:S06]  /*05f0*/  @P1 BRA `(.L_x_25) ;  /* 0xfffffffc006c1947 */ /* 0x000fec000383ffff */
[----:B------:R-:W-:-:S07]  /*0600*/  IMAD.MOV.U32 R14, RZ, RZ, R7 ;  /* 0x000000ffff0e7224 */ /* 0x000fce00078e0007 */
.L_x_24:
[----:B------:R-:W-:-:S13]  /*0610*/  ISETP.NE.AND P1, PT, R24, RZ, PT ;  /* 0x000000ff1800720c */ /* 0x000fda0003f25270 */
[----:B------:R-:W-:Y:S05]  /*0620*/  @!P1 BRA `(.L_x_26) ;  /* 0x0000000000e89947 */ /* 0x000fea0003800000 */
[----:B------:R-:W-:Y:S01]  /*0630*/  VIADD R2, R24, 0xffffffff ;  /* 0xffffffff18027836 */ /* 0x000fe20000000000 */
[----:B------:R-:W-:-:S04]  /*0640*/  ISETP.NE.AND P1, PT, R23, RZ, PT ;  /* 0x000000ff1700720c */ /* 0x000fc80003f25270 */
[----:B------:R-:W-:-:S13]  /*0650*/  ISETP.GE.U32.AND P2, PT, R2, 0x7, PT ;  /* 0x000000070200780c */ /* 0x000fda0003f46070 */
[----:B------:R-:W-:Y:S05]  /*0660*/  @!P2 BRA `(.L_x_27) ;  /* 0x000000000058a947 */ /* 0x000fea0003800000 */
[----:B------:R-:W0:Y:S01]  /*0670*/  LDCU.64 UR6, c[0x0][0x388] ;  /* 0x00007100ff0677ac */ /* 0x000e220008000a00 */
[----:B------:R-:W-:-:S04]  /*0680*/  IADD3 R3, P2, PT, R14, R11, RZ ;  /* 0x0000000b0e037210 */ /* 0x000fc80007f5e0ff */
[----:B------:R-:W-:Y:S02]  /*0690*/  IADD3.X R16, PT, PT, RZ, R12, RZ, P2, !PT ;  /* 0x0000000cff107210 */ /* 0x000fe400017fe4ff */
[----:B0-----:R-:W-:-:S04]  /*06a0*/  LEA R2, P2, R3, UR6, 0x2 ;  /* 0x0000000603027c11 */ /* 0x001fc8000f8410ff */
[----:B------:R-:W-:-:S05]  /*06b0*/  LEA.HI.X R3, R3, UR7, R16, 0x2, P2 ;  /* 0x0000000703037c11 */ /* 0x000fca00090f1410 */
[----:B------:R-:W2:Y:S04]  /*06c0*/  LDG.E.CONSTANT R17, desc[UR8][R2.64] ;  /* 0x0000000802117981 */ /* 0x000ea8000c1e9900 */
[----:B------:R-:W3:Y:S04]  /*06d0*/  LDG.E.CONSTANT R20, desc[UR8][R2.64+0x4] ;  /* 0x0000040802147981 */ /* 0x000ee8000c1e9900 */
[----:B------:R-:W4:Y:S04]  /*06e0*/  LDG.E.CONSTANT R22, desc[UR8][R2.64+0x8] ;  /* 0x0000080802167981 */ /* 0x000f28000c1e9900 */
[----:B------:R-:W5:Y:S04]  /*06f0*/  LDG.E.CONSTANT R26, desc[UR8][R2.64+0xc] ;  /* 0x00000c08021a7981 */ /* 0x000f68000c1e9900 */
[----:B------:R-:W5:Y:S04]  /*0700*/  LDG.E.CONSTANT R28, desc[UR8][R2.64+0x10] ;  /* 0x00001008021c7981 */ /* 0x000f68000c1e9900 */
[----:B------:R-:W5:Y:S04]  /*0710*/  LDG.E.CONSTANT R15, desc[UR8][R2.64+0x14] ;  /* 0x00001408020f7981 */ /* 0x000f68000c1e9900 */
[----:B------:R-:W5:Y:S04]  /*0720*/  LDG.E.CONSTANT R13, desc[UR8][R2.64+0x18] ;  /* 0x00001808020d7981 */ /* 0x000f68000c1e9900 */
[----:B------:R-:W5:Y:S01]  /*0730*/  LDG.E.CONSTANT R16, desc[UR8][R2.64+0x1c] ;  /* 0x00001c0802107981 */ /* 0x000f62000c1e9900 */
[----:B------:R-:W-:-:S02]  /*0740*/  VIADD R14, R14, 0x8 ;  /* 0x000000080e0e7836 */ /* 0x000fc40000000000 */
[----:B--2---:R-:W-:-:S04]  /*0750*/  FADD R17, R6, R17 ;  /* 0x0000001106117221 */ /* 0x004fc80000000000 */
[----:B---3--:R-:W-:-:S04]  /*0760*/  FADD R17, R17, R20 ;  /* 0x0000001411117221 */ /* 0x008fc80000000000 */
[----:B----4-:R-:W-:-:S04]  /*0770*/  FADD R17, R17, R22 ;  /* 0x0000001611117221 */ /* 0x010fc80000000000 */
[----:B-----5:R-:W-:-:S04]  /*0780*/  FADD R17, R17, R26 ;  /* 0x0000001a11117221 */ /* 0x020fc80000000000 */
[----:B------:R-:W-:-:S04]  /*0790*/  FADD R28, R17, R28 ;  /* 0x0000001c111c7221 */ /* 0x000fc80000000000 */
[----:B------:R-:W-:-:S04]  /*07a0*/  FADD R28, R28, R15 ;  /* 0x0000000f1c1c7221 */ /* 0x000fc80000000000 */
[----:B------:R-:W-:-:S04]  /*07b0*/  FADD R13, R28, R13 ;  /* 0x0000000d1c0d7221 */ /* 0x000fc80000000000 */
[----:B------:R-:W-:-:S07]  /*07c0*/  FADD R6, R13, R16 ;  /* 0x000000100d067221 */ /* 0x000fce0000000000 */
.L_x_27:
[----:B------:R-:W-:Y:S05]  /*07d0*/  @!P1 BRA `(.L_x_26) ;  /* 0x00000000007c9947 */ /* 0x000fea0003800000 */
[----:B------:R-:W-:Y:S01]  /*07e0*/  ISETP.NE.AND P1, PT, R9, RZ, PT ;  /* 0x000000ff0900720c */ /* 0x000fe20003f25270 */
[----:B------:R-:W-:-:S12]  /*07f0*/  @!P0 BRA `(.L_x_28) ;  /* 0x0000000000388947 */ /* 0x000fd80003800000 */
[----:B------:R-:W0:Y:S01]  /*0800*/  LDCU.64 UR6, c[0x0][0x388] ;  /* 0x00007100ff0677ac */ /* 0x000e220008000a00 */
[----:B------:R-:W-:-:S05]  /*0810*/  IADD3 R3, P2, PT, R14, R11, RZ ;  /* 0x0000000b0e037210 */ /* 0x000fca0007f5e0ff */
[----:B------:R-:W-:Y:S01]  /*0820*/  IMAD.X R16, RZ, RZ, R12, P2 ;  /* 0x000000ffff107224 */ /* 0x000fe200010e060c */
[----:B0-----:R-:W-:-:S04]  /*0830*/  LEA R2, P2, R3, UR6, 0x2 ;  /* 0x0000000603027c11 */ /* 0x001fc8000f8410ff */
[----:B------:R-:W-:-:S05]  /*0840*/  LEA.HI.X R3, R3, UR7, R16, 0x2, P2 ;  /* 0x0000000703037c11 */ /* 0x000fca00090f1410 */
[----:B------:R-:W2:Y:S04]  /*0850*/  LDG.E.CONSTANT R13, desc[UR8][R2.64] ;  /* 0x00000008020d7981 */ /* 0x000ea8000c1e9900 */
[----:B------:R-:W3:Y:S04]  /*0860*/  LDG.E.CONSTANT R16, desc[UR8][R2.64+0x4] ;  /* 0x0000040802107981 */ /* 0x000ee8000c1e9900 */
[----:B------:R-:W4:Y:S04]  /*0870*/  LDG.E.CONSTANT R20, desc[UR8][R2.64+0x8] ;  /* 0x0000080802147981 */ /* 0x000f28000c1e9900 */
[----:B------:R-:W5:Y:S01]  /*0880*/  LDG.E.CONSTANT R22, desc[UR8][R2.64+0xc] ;  /* 0x00000c0802167981 */ /* 0x000f62000c1e9900 */
[----:B------:R-:W-:-:S02]  /*0890*/  VIADD R14, R14, 0x4 ;  /* 0x000000040e0e7836 */ /* 0x000fc40000000000 */
[----:B--2---:R-:W-:-:S04]  /*08a0*/  FADD R13, R6, R13 ;  /* 0x0000000d060d7221 */ /* 0x004fc80000000000 */
[----:B---3--:R-:W-:-:S04]  /*08b0*/  FADD R13, R13, R16 ;  /* 0x000000100d0d7221 */ /* 0x008fc80000000000 */
[----:B----4-:R-:W-:-:S04]  /*08c0*/  FADD R13, R13, R20 ;  /* 0x000000140d0d7221 */ /* 0x010fc80000000000 */
[----:B-----5:R-:W-:-:S07]  /*08d0*/  FADD R6, R13, R22 ;  /* 0x000000160d067221 */ /* 0x020fce0000000000 */
.L_x_28:
[----:B------:R-:W-:Y:S05]  /*08e0*/  @!P1 BRA `(.L_x_26) ;  /* 0x0000000000389947 */ /* 0x000fea0003800000 */
[----:B------:R-:W0:Y:S01]  /*08f0*/  LDCU.64 UR6, c[0x0][0x388] ;  /* 0x00007100ff0677ac */ /* 0x000e220008000a00 */
[----:B------:R-:W-:-:S05]  /*0900*/  IADD3 R11, P1, PT, R14, R11, RZ ;  /* 0x0000000b0e0b7210 */ /* 0x000fca0007f3e0ff */
[----:B------:R-:W-:Y:S01]  /*0910*/  IMAD.X R12, RZ, RZ, R12, P1 ;  /* 0x000000ffff0c7224 */ /* 0x000fe200008e060c */
[----:B0-----:R-:W-:-:S04]  /*0920*/  LEA R2, P1, R11, UR6, 0x2 ;  /* 0x000000060b027c11 */ /* 0x001fc8000f8210ff */
[----:B------:R-:W-:-:S05]  /*0930*/  LEA.HI.X R3, R11, UR7, R12, 0x2, P1 ;  /* 0x000000070b037c11 */ /* 0x000fca00088f140c */
[----:B------:R-:W2:Y:S01]  /*0940*/  LDG.E.CONSTANT R11, desc[UR8][R2.64] ;  /* 0x00000008020b7981 */ /* 0x000ea2000c1e9900 */
[----:B------:R-:W-:Y:S01]  /*0950*/  ISETP.NE.AND P1, PT, R9, 0x1, PT ;  /* 0x000000010900780c */ /* 0x000fe20003f25270 */
[----:B--2---:R-:W-:-:S12]  /*0960*/  FADD R6, R6, R11 ;  /* 0x0000000b06067221 */ /* 0x004fd80000000000 */
[----:B------:R-:W-:Y:S05]  /*0970*/  @!P1 BRA `(.L_x_26) ;  /* 0x0000000000149947 */ /* 0x000fea0003800000 */
[----:B------:R-:W-:Y:S01]  /*0980*/  ISETP.NE.AND P1, PT, R9, 0x2, PT ;  /* 0x000000020900780c */ /* 0x000fe20003f25270 */
[----:B------:R-:W2:-:S12]  /*0990*/  LDG.E.CONSTANT R11, desc[UR8][R2.64+0x4] ;  /* 0x00000408020b7981 */ /* 0x000e98000c1e9900 */
[----:B------:R-:W3:Y:S01]  /*09a0*/  @P1 LDG.E.CONSTANT R13, desc[UR8][R2.64+0x8] ;  /* 0x00000808020d1981 */ /* 0x000ee2000c1e9900 */
[----:B--2---:R-:W-:-:S04]  /*09b0*/  FADD R6, R6, R11 ;  /* 0x0000000b06067221 */ /* 0x004fc80000000000 */
[----:B---3--:R-:W-:-:S07]  /*09c0*/  @P1 FADD R6, R6, R13 ;  /* 0x0000000d06061221 */ /* 0x008fce0000000000 */
.L_x_26:
[----:B------:R-:W-:-:S07]  /*09d0*/  VIADD R0, R0, 0x1 ;  /* 0x0000000100007836 */ /* 0x000fce0000000000 */
.L_x_23:
[----:B------:R-:W-:Y:S05]  /*09e0*/  BSYNC.RECONVERGENT B0 ;  /* 0x0000000000007941 */ /* 0x000fea0003800200 */
.L_x_22:
[----:B------:R-:W0:Y:S01]  /*09f0*/  LDCU UR5, c[0x0][0x3a4] ;  /* 0x00007480ff0577ac */ /* 0x000e220008000800 */
[----:B------:R-:W-:-:S04]  /*0a00*/  UIADD3 UR4, UPT, UPT, UR4, 0x1, URZ ;  /* 0x0000000104047890 */ /* 0x000fc8000fffe0ff */
[----:B0-----:R-:W-:-:S09]  /*0a10*/  UISETP.NE.AND UP0, UPT, UR4, UR5, UPT ;  /* 0x000000050400728c */ /* 0x001fd2000bf05270 */
[----:B------:R-:W-:Y:S05]  /*0a20*/  BRA.U !UP0, `(.L_x_20) ;  /* 0x0000000d08087547 */ /* 0x000fea000b800000 */
[----:B------:R-:W-:Y:S05]  /*0a30*/  BRA `(.L_x_29) ;  /* 0xfffffff800047947 */ /* 0x000fea000383ffff */
.L_x_21:
[----:B------:R-:W-:Y:S01]  /*0a40*/  UISETP.GE.U32.AND UP0, UPT, UR5, 0x4, UPT ;  /* 0x000000040500788c */ /* 0x000fe2000bf06070 */
[----:B------:R-:W-:Y:S01]  /*0a50*/  IMAD.MOV.U32 R0, RZ, RZ, RZ ;  /* 0x000000ffff007224 */ /* 0x000fe200078e00ff */
[----:B------:R-:W-:Y:S01]  /*0a60*/  ULOP3.LUT UR6, UR5, 0x3, URZ, 0xc0, !UPT ;  /* 0x0000000305067892 */ /* 0x000fe2000f8ec0ff */
[----:B------:R-:W-:-:S06]  /*0a70*/  UMOV UR4, URZ ;  /* 0x000000ff00047c82 */ /* 0x000fcc0008000000 */
[----:B------:R-:W-:Y:S05]  /*0a80*/  BRA.U !UP0, `(.L_x_30) ;  /* 0x0000000908ac7547 */ /* 0x000fea000b800000 */
[----:B------:R-:W-:Y:S01]  /*0a90*/  ULOP3.LUT UR4, UR5, 0x7ffffffc, URZ, 0xc0, !UPT ;  /* 0x7ffffffc05047892 */ /* 0x000fe2000f8ec0ff */
[----:B------:R-:W-:Y:S01]  /*0aa0*/  HFMA2 R0, -RZ, RZ, 0, 0 ;  /* 0x00000000ff007431 */ /* 0x000fe200000001ff */
[----:B------:R-:W0:Y:S02]  /*0ab0*/  LDCU.64 UR14, c[0x0][0x398] ;  /* 0x00007300ff0e77ac */ /* 0x000e240008000a00 */
[----:B------:R-:W-:Y:S01]  /*0ac0*/  UISETP.GT.AND UP0, UPT, UR4, URZ, UPT ;  /* 0x000000ff0400728c */ /* 0x000fe2000bf04270 */
[----:B------:R-:W-:-:S08]  /*0ad0*/  UMOV UR5, URZ ;  /* 0x000000ff00057c82 */ /* 0x000fd00008000000 */
[----:B------:R-:W-:Y:S05]  /*0ae0*/  BRA.U !UP0, `(.L_x_31) ;  /* 0x0000000908387547 */ /* 0x000fea000b800000 */
[----:B------:R-:W-:Y:S02]  /*0af0*/  UIADD3 UR7, UPT, UPT, UR4, -UR5, URZ ;  /* 0x8000000504077290 */ /* 0x000fe4000fffe0ff */
[----:B------:R-:W-:Y:S02]  /*0b00*/  UPLOP3.LUT UP0, UPT, UPT, UPT, UPT, 0x80, 0x8 ;  /* 0x000000000008789c */ /* 0x000fe40003f0f070 */
[----:B------:R-:W-:-:S09]  /*0b10*/  UISETP.GT.AND UP1, UPT, UR7, 0xc, UPT ;  /* 0x0000000c0700788c */ /* 0x000fd2000bf24270 */
[----:B------:R-:W-:Y:S05]  /*0b20*/  BRA.U !UP1, `(.L_x_32) ;  /* 0x0000000509647547 */ /* 0x000fea000b800000 */
[----:B------:R-:W1:Y:S01]  /*0b30*/  LDCU.64 UR12, c[0x0][0x398] ;  /* 0x00007300ff0c77ac */ /* 0x000e620008000a00 */
[----:B------:R-:W-:Y:S02]  /*0b40*/  UIADD3 UR10, UPT, UPT, UR4, -0xc, URZ ;  /* 0xfffffff4040a7890 */ /* 0x000fe4000fffe0ff */
[----:B------:R-:W-:-:S11]  /*0b50*/  UPLOP3.LUT UP0, UPT, UPT, UPT, UPT, 0x40, 0x4 ;  /* 0x000000000004789c */ /* 0x000fd60003f0e870 */
.L_x_33:
[----:B------:R-:W-:-:S05]  /*0b60*/  IADD3 R2, P0, PT, R18, UR5, RZ ;  /* 0x0000000512027c10 */ /* 0x000fca000ff1e0ff */
[----:B------:R-:W-:Y:S01]  /*0b70*/  IMAD.X R3, RZ, RZ, R19, P0 ;  /* 0x000000ffff037224 */ /* 0x000fe200000e0613 */
[----:B-1----:R-:W-:-:S04]  /*0b80*/  LEA R8, P0, R2, UR12, 0x2 ;  /* 0x0000000c02087c11 */ /* 0x002fc8000f8010ff */
[----:B------:R-:W-:-:S05]  /*0b90*/  LEA.HI.X R9, R2, UR13, R3, 0x2, P0 ;  /* 0x0000000d02097c11 */ /* 0x000fca00080f1403 */
[----:B------:R-:W2:Y:S01]  /*0ba0*/  LDG.E.CONSTANT R25, desc[UR8][R8.64] ;  /* 0x0000000808197981 */ /* 0x000ea2000c1e9900 */
[----:B------:R-:W-:-:S03]  /*0bb0*/  UIADD3 UR7, UPT, UPT, UR5, 0x4, URZ ;  /* 0x0000000405077890 */ /* 0x000fc6000fffe0ff */
[----:B------:R-:W3:Y:S03]  /*0bc0*/  LDG.E.CONSTANT R12, desc[UR8][R8.64+0x4] ;  /* 0x00000408080c7981 */ /* 0x000ee6000c1e9900 */
[----:B------:R-:W-:Y:S01]  /*0bd0*/  IADD3 R2, P0, PT, R18, UR7, RZ ;  /* 0x0000000712027c10 */ /* 0x000fe2000ff1e0ff */
[----:B------:R-:W4:Y:S04]  /*0be0*/  LDG.E.CONSTANT R7, desc[UR8][R8.64+0x8] ;  /* 0x0000080808077981 */ /* 0x000f28000c1e9900 */
[----:B------:R-:W-:Y:S01]  /*0bf0*/  IMAD.X R3, RZ, RZ, R19, P0 ;  /* 0x000000ffff037224 */ /* 0x000fe200000e0613 */
[C---:B------:R-:W-:Y:S01]  /*0c00*/  LEA R10, P0, R2.reuse, UR12, 0x2 ;  /* 0x0000000c020a7c11 */ /* 0x040fe2000f8010ff */
[----:B------:R1:W5:Y:S03]  /*0c10*/  LDG.E.CONSTANT R16, desc[UR8][R8.64+0xc] ;  /* 0x00000c0808107981 */ /* 0x000366000c1e9900 */
[----:B------:R-:W-:-:S05]  /*0c20*/  LEA.HI.X R11, R2, UR13, R3, 0x2, P0 ;  /* 0x0000000d020b7c11 */ /* 0x000fca00080f1403 */
[----:B------:R-:W5:Y:S01]  /*0c30*/  LDG.E.CONSTANT R15, desc[UR8][R10.64] ;  /* 0x000000080a0f7981 */ /* 0x000f62000c1e9900 */
[----:B------:R-:W-:-:S03]  /*0c40*/  UIADD3 UR7, UPT, UPT, UR5, 0x8, URZ ;  /* 0x0000000805077890 */ /* 0x000fc6000fffe0ff */
[----:B------:R-:W5:Y:S03]  /*0c50*/  LDG.E.CONSTANT R14, desc[UR8][R10.64+0x4] ;  /* 0x000004080a0e7981 */ /* 0x000f66000c1e9900 */
[----:B------:R-:W-:Y:S01]  /*0c60*/  IADD3 R3, P0, PT, R18, UR7, RZ ;  /* 0x0000000712037c10 */ /* 0x000fe2000ff1e0ff */
[----:B------:R-:W5:Y:S04]  /*0c70*/  LDG.E.CONSTANT R13, desc[UR8][R10.64+0x8] ;  /* 0x000008080a0d7981 */ /* 0x000f68000c1e9900 */
[----:B------:R-:W-:Y:S01]  /*0c80*/  IMAD.X R20, RZ, RZ, R19, P0 ;  /* 0x000000ffff147224 */ /* 0x000fe200000e0613 */
[C---:B------:R-:W-:Y:S01]  /*0c90*/  LEA R2, P0, R3.reuse, UR12, 0x2 ;  /* 0x0000000c03027c11 */ /* 0x040fe2000f8010ff */
[----:B------:R-:W5:Y:S03]  /*0ca0*/  LDG.E.CONSTANT R22, desc[UR8][R10.64+0xc] ;  /* 0x00000c080a167981 */ /* 0x000f66000c1e9900 */
[----:B------:R-:W-:-:S05]  /*0cb0*/  LEA.HI.X R3, R3, UR13, R20, 0x2, P0 ;  /* 0x0000000d03037c11 */ /* 0x000fca00080f1414 */
[----:B------:R-:W5:Y:S01]  /*0cc0*/  LDG.E.CONSTANT R21, desc[UR8][R2.64] ;  /* 0x0000000802157981 */ /* 0x000f62000c1e9900 */
[----:B------:R-:W-:-:S03]  /*0cd0*/  UIADD3 UR7, UPT, UPT, UR5, 0xc, URZ ;  /* 0x0000000c05077890 */ /* 0x000fc6000fffe0ff */
[----:B------:R-:W5:Y:S03]  /*0ce0*/  LDG.E.CONSTANT R20, desc[UR8][R2.64+0x4] ;  /* 0x0000040802147981 */ /* 0x000f66000c1e9900 */
[----:B-1----:R-:W-:Y:S01]  /*0cf0*/  IADD3 R9, P0, PT, R18, UR7, RZ ;  /* 0x0000000712097c10 */ /* 0x002fe2000ff1e0ff */
[----:B------:R-:W5:Y:S04]  /*0d00*/  LDG.E.CONSTANT R17, desc[UR8][R2.64+0x8] ;  /* 0x0000080802117981 */ /* 0x000f68000c1e9900 */
[----:B------:R-:W-:Y:S01]  /*0d10*/  IMAD.X R24, RZ, RZ, R19, P0 ;  /* 0x000000ffff187224 */ /* 0x000fe200000e0613 */
[C---:B------:R-:W-:Y:S01]  /*0d20*/  LEA R8, P0, R9.reuse, UR12, 0x2 ;  /* 0x0000000c09087c11 */ /* 0x040fe2000f8010ff */
[----:B------:R1:W5:Y:S03]  /*0d30*/  LDG.E.CONSTANT R23, desc[UR8][R2.64+0xc] ;  /* 0x00000c0802177981 */ /* 0x000366000c1e9900 */
[----:B------:R-:W-:-:S05]  /*0d40*/  LEA.HI.X R9, R9, UR13, R24, 0x2, P0 ;  /* 0x0000000d09097c11 */ /* 0x000fca00080f1418 */
[----:B------:R-:W5:Y:S04]  /*0d50*/  LDG.E.CONSTANT R24, desc[UR8][R8.64] ;  /* 0x0000000808187981 */ /* 0x000f68000c1e9900 */
[----:B------:R-:W5:Y:S04]  /*0d60*/  LDG.E.CONSTANT R11, desc[UR8][R8.64+0x4] ;  /* 0x00000408080b7981 */ /* 0x000f68000c1e9900 */
[----:B------:R-:W5:Y:S04]  /*0d70*/  LDG.E.CONSTANT R10, desc[UR8][R8.64+0x8] ;  /* 0x00000808080a7981 */ /* 0x000f68000c1e9900 */
[----:B------:R-:W5:Y:S01]  /*0d80*/  LDG.E.CONSTANT R26, desc[UR8][R8.64+0xc] ;  /* 0x00000c08081a7981 */ /* 0x000f62000c1e9900 */
[----:B------:R-:W-:-:S04]  /*0d90*/  UIADD3 UR5, UPT, UPT, UR5, 0x10, URZ ;  /* 0x0000001005057890 */ /* 0x000fc8000fffe0ff */
[----:B------:R-:W-:Y:S01]  /*0da0*/  UISETP.GE.AND UP1, UPT, UR5, UR10, UPT ;  /* 0x0000000a0500728c */ /* 0x000fe2000bf26270 */
[----:B--2---:R-:W-:Y:S02]  /*0db0*/  ISETP.NE.AND P0, PT, R25, 0x1, PT ;  /* 0x000000011900780c */ /* 0x004fe40003f05270 */
[----:B---3--:R-:W-:Y:S01]  /*0dc0*/  ISETP.NE.AND P1, PT, R12, 0x1, PT ;  /* 0x000000010c00780c */ /* 0x008fe20003f25270 */
[----:B------:R-:W-:-:S10]  /*0dd0*/  VIADD R12, R0, 0x1 ;  /* 0x00000001000c7836 */ /* 0x000fd40000000000 */
[----:B------:R-:W-:Y:S01]  /*0de0*/  @P0 IMAD.MOV R12, RZ, RZ, R0 ;  /* 0x000000ffff0c0224 */ /* 0x000fe200078e0200 */
[----:B----4-:R-:W-:-:S04]  /*0df0*/  ISETP.NE.AND P0, PT, R7, 0x1, PT ;  /* 0x000000010700780c */ /* 0x010fc80003f05270 */
[----:B------:R-:W-:Y:S01]  /*0e00*/  IADD3 R0, PT, PT, R12, 0x1, RZ ;  /* 0x000000010c007810 */ /* 0x000fe20007ffe0ff */
[----:B------:R-:W-:Y:S01]  /*0e10*/  @P1 IMAD.MOV R0, RZ, RZ, R12 ;  /* 0x000000ffff001224 */ /* 0x000fe200078e020c */
[----:B-----5:R-:W-:-:S03]  /*0e20*/  ISETP.NE.AND P1, PT, R16, 0x1, PT ;  /* 0x000000011000780c */ /* 0x020fc60003f25270 */
[----:B-1----:R-:W-:-:S04]  /*0e30*/  VIADD R2, R0, 0x1 ;  /* 0x0000000100027836 */ /* 0x002fc80000000000 */
[----:B------:R-:W-:Y:S01]  /*0e40*/  @P0 IMAD.MOV R2, RZ, RZ, R0 ;  /* 0x000000ffff020224 */ /* 0x000fe200078e0200 */
[----:B------:R-:W-:-:S03]  /*0e50*/  ISETP.NE.AND P0, PT, R15, 0x1, PT ;  /* 0x000000010f00780c */ /* 0x000fc60003f05270 */
[----:B------:R-:W-:Y:S02]  /*0e60*/  VIADD R0, R2, 0x1 ;  /* 0x0000000102007836 */ /* 0x000fe40000000000 */
[----:B------:R-:W-:Y:S01]  /*0e70*/  @P1 IMAD.MOV R0, RZ, RZ, R2 ;  /* 0x000000ffff001224 */ /* 0x000fe200078e0202 */
[----:B------:R-:W-:-:S03]  /*0e80*/  ISETP.NE.AND P1, PT, R14, 0x1, PT ;  /* 0x000000010e00780c */ /* 0x000fc60003f25270 */
[----:B------:R-:W-:-:S04]  /*0e90*/  VIADD R2, R0, 0x1 ;  /* 0x0000000100027836 */ /* 0x000fc80000000000 */
[----:B------:R-:W-:Y:S02]  /*0ea0*/  @P0 IADD3 R2, PT, PT, R0, RZ, RZ ;  /* 0x000000ff00020210 */ /* 0x000fe40007ffe0ff */
[----:B------:R-:W-:-:S03]  /*0eb0*/  ISETP.NE.AND P0, PT, R13, 0x1, PT ;  /* 0x000000010d00780c */ /* 0x000fc60003f05270 */
[----:B------:R-:W-:Y:S02]  /*0ec0*/  VIADD R0, R2, 0x1 ;  /* 0x0000000102007836 */ /* 0x000fe40000000000 */
[----:B------:R-:W-:Y:S01]  /*0ed0*/  @P1 IMAD.MOV R0, RZ, RZ, R2 ;  /* 0x000000ffff001224 */ /* 0x000fe200078e0202 */
[----:B------:R-:W-:-:S03]  /*0ee0*/  ISETP.NE.AND P1, PT, R22, 0x1, PT ;  /* 0x000000011600780c */ /* 0x000fc60003f25270 */
[----:B------:R-:W-:-:S04]  /*0ef0*/  VIADD R2, R0, 0x1 ;  /* 0x0000000100027836 */ /* 0x000fc80000000000 */
[----:B------:R-:W-:Y:S01]  /*0f00*/  @P0 IMAD.MOV R2, RZ, RZ, R0 ;  /* 0x000000ffff020224 */ /* 0x000fe200078e0200 */
[----:B------:R-:W-:-:S03]  /*0f10*/  ISETP.NE.AND P0, PT, R21, 0x1, PT ;  /* 0x000000011500780c */ /* 0x000fc60003f05270 */
[----:B------:R-:W-:Y:S02]  /*0f20*/  VIADD R0, R2, 0x1 ;  /* 0x0000000102007836 */ /* 0x000fe40000000000 */
[----:B------:R-:W-:Y:S01]  /*0f30*/  @P1 IMAD.MOV R0, RZ, RZ, R2 ;  /* 0x000000ffff001224 */ /* 0x000fe200078e0202 */
[----:B------:R-:W-:-:S04]  /*0f40*/  ISETP.NE.AND P1, PT, R20, 0x1, PT ;  /* 0x000000011400780c */ /* 0x000fc80003f25270 */
[----:B------:R-:W-:-:S03]  /*0f50*/  IADD3 R2, PT, PT, R0, 0x1, RZ ;  /* 0x0000000100027810 */ /* 0x000fc60007ffe0ff */
[----:B------:R-:W-:Y:S01]  /*0f60*/  @P0 IMAD.MOV R2, RZ, RZ, R0 ;  /* 0x000000ffff020224 */ /* 0x000fe200078e0200 */
[----:B------:R-:W-:-:S03]  /*0f70*/  ISETP.NE.AND P0, PT, R17, 0x1, PT ;  /* 0x000000011100780c */ /* 0x000fc60003f05270 */
[----:B------:R-:W-:Y:S02]  /*0f80*/  VIADD R0, R2, 0x1 ;  /* 0x0000000102007836 */ /* 0x000fe40000000000 */
[----:B------:R-:W-:Y:S01]  /*0f90*/  @P1 IMAD.MOV R0, RZ, RZ, R2 ;  /* 0x000000ffff001224 */ /* 0x000fe200078e0202 */
[----:B------:R-:W-:-:S03]  /*0fa0*/  ISETP.NE.AND P1, PT, R23, 0x1, PT ;  /* 0x000000011700780c */ /* 0x000fc60003f25270 */
[----:B------:R-:W-:-:S04]  /*0fb0*/  VIADD R2, R0, 0x1 ;  /* 0x0000000100027836 */ /* 0x000fc80000000000 */
[----:B------:R-:W-:Y:S01]  /*0fc0*/  @P0 IMAD.MOV R2, RZ, RZ, R0 ;  /* 0x000000ffff020224 */ /* 0x000fe200078e0200 */
[----:B------:R-:W-:-:S03]  /*0fd0*/  ISETP.NE.AND P0, PT, R24, 0x1, PT ;  /* 0x000000011800780c */ /* 0x000fc60003f05270 */
[C---:B------:R-:W-:Y:S02]  /*0fe0*/  VIADD R0, R2.reuse, 0x1 ;  /* 0x0000000102007836 */ /* 0x040fe40000000000 */
[----:B------:R-:W-:Y:S02]  /*0ff0*/  @P1 IADD3 R0, PT, PT, R2, RZ, RZ ;  /* 0x000000ff02001210 */ /* 0x000fe40007ffe0ff */
[----:B------:R-:W-:-:S03]  /*1000*/  ISETP.NE.AND P1, PT, R11, 0x1, PT ;  /* 0x000000010b00780c */ /* 0x000fc60003f25270 */
[----:B------:R-:W-:-:S03]  /*1010*/  VIADD R2, R0, 0x1 ;  /* 0x0000000100027836 */ /* 0x000fc60000000000 */
[----:B------:R-:W-:Y:S01]  /*1020*/  @P0 IMAD.MOV R2, RZ, RZ, R0 ;  /* 0x000000ffff020224 */ /* 0x000fe200078e0200 */
[----:B------:R-:W-:-:S03]  /*1030*/  ISETP.NE.AND P0, PT, R10, 0x1, PT ;  /* 0x000000010a00780c */ /* 0x000fc60003f05270 */
[----:B------:R-:W-:-:S03]  /*1040*/  VIADD R0, R2, 0x1 ;  /* 0x0000000102007836 */ /* 0x000fc60000000000 */
[----:B------:R-:W-:Y:S01]  /*1050*/  @P1 IMAD.MOV R0, RZ, RZ, R2 ;  /* 0x000000ffff001224 */ /* 0x000fe200078e0202 */
[----:B------:R-:W-:-:S03]  /*1060*/  ISETP.NE.AND P1, PT, R26, 0x1, PT ;  /* 0x000000011a00780c */ /* 0x000fc60003f25270 */
[----:B------:R-:W-:-:S03]  /*1070*/  VIADD R2, R0, 0x1 ;  /* 0x0000000100027836 */ /* 0x000fc60000000000 */
[----:B------:R-:W-:-:S05]  /*1080*/  @P0 IMAD.MOV R2, RZ, RZ, R0 ;  /* 0x000000ffff020224 */ /* 0x000fca00078e0200 */
[----:B------:R-:W-:Y:S02]  /*1090*/  IADD3 R0, PT, PT, R2, 0x1, RZ ;  /* 0x0000000102007810 */ /* 0x000fe40007ffe0ff */
[----:B------:R-:W-:Y:S01]  /*10a0*/  @P1 IMAD.MOV R0, RZ, RZ, R2 ;  /* 0x000000ffff001224 */ /* 0x000fe200078e0202 */
[----:B------:R-:W-:Y:S06]  /*10b0*/  BRA.U !UP1, `(.L_x_33) ;  /* 0xfffffff909a87547 */ /* 0x000fec000b83ffff */
.L_x_32:
[----:B------:R-:W-:-:S04]  /*10c0*/  UIADD3 UR7, UPT, UPT, UR4, -UR5, URZ ;  /* 0x8000000504077290 */ /* 0x000fc8000fffe0ff */
[----:B------:R-:W-:-:S09]  /*10d0*/  UISETP.GT.AND UP1, UPT, UR7, 0x4, UPT ;  /* 0x000000040700788c */ /* 0x000fd2000bf24270 */
[----:B------:R-:W-:Y:S05]  /*10e0*/  BRA.U !UP1, `(.L_x_34) ;  /* 0x0000000109b07547 */ /* 0x000fea000b800000 */
[----:B------:R-:W1:Y:S01]  /*10f0*/  LDCU.64 UR10, c[0x0][0x398] ;  /* 0x00007300ff0a77ac */ /* 0x000e620008000a00 */
        /* <DEDUP_REMOVED lines=11> */
[----:B------:R-:W5:Y:S03]  /*11b0*/  LDG.E.CONSTANT R11, desc[UR8][R8.64+0xc] ;  /* 0x00000c08080b7981 */ /* 0x000f66000c1e9900 */
[----:B------:R-:W-:-:S05]  /*11c0*/  LEA.HI.X R3, R3, UR11, R12, 0x2, P0 ;  /* 0x0000000b03037c11 */ /* 0x000fca00080f140c */
[----:B------:R-:W5:Y:S04]  /*11d0*/  LDG.E.CONSTANT R12, desc[UR8][R2.64] ;  /* 0x00000008020c7981 */ /* 0x000f68000c1e9900 */
[----:B------:R-:W5:Y:S04]  /*11e0*/  LDG.E.CONSTANT R13, desc[UR8][R2.64+0x4] ;  /* 0x00000408020d7981 */ /* 0x000f68000c1e9900 */
[----:B------:R-:W5:Y:S04]  /*11f0*/  LDG.E.CONSTANT R14, desc[UR8][R2.64+0x8] ;  /* 0x00000808020e7981 */ /* 0x000f68000c1e9900 */
[----:B------:R1:W5:Y:S01]  /*1200*/  LDG.E.CONSTANT R15, desc[UR8][R2.64+0xc] ;  /* 0x00000c08020f7981 */ /* 0x000362000c1e9900 */
[----:B------:R-:W-:-:S02]  /*1210*/  UPLOP3.LUT UP0, UPT, UPT, UPT, UPT, 0x40, 0x4 ;  /* 0x000000000004789c */ /* 0x000fc40003f0e870 */
[----:B------:R-:W-:Y:S01]  /*1220*/  UIADD3 UR5, UPT, UPT, UR5, 0x8, URZ ;  /* 0x0000000805057890 */ /* 0x000fe2000fffe0ff */
[----:B--2---:R-:W-:Y:S02]  /*1230*/  ISETP.NE.AND P0, PT, R16, 0x1, PT ;  /* 0x000000011000780c */ /* 0x004fe40003f05270 */
[----:B---3--:R-:W-:Y:S01]  /*1240*/  ISETP.NE.AND P1, PT, R7, 0x1, PT ;  /* 0x000000010700780c */ /* 0x008fe20003f25270 */
[----:B------:R-:W-:-:S10]  /*1250*/  VIADD R7, R0, 0x1 ;  /* 0x0000000100077836 */ /* 0x000fd40000000000 */
[----:B------:R-:W-:Y:S01]  /*1260*/  @P0 IMAD.MOV R7, RZ, RZ, R0 ;  /* 0x000000ffff070224 */ /* 0x000fe200078e0200 */
[----:B----4-:R-:W-:-:S03]  /*1270*/  ISETP.NE.AND P0, PT, R10, 0x1, PT ;  /* 0x000000010a00780c */ /* 0x010fc60003f05270 */
[C---:B------:R-:W-:Y:S01]  /*1280*/  VIADD R0, R7.reuse, 0x1 ;  /* 0x0000000107007836 */ /* 0x040fe20000000000 */
[----:B------:R-:W-:Y:S02]  /*1290*/  @P1 IADD3 R0, PT, PT, R7, RZ, RZ ;  /* 0x000000ff07001210 */ /* 0x000fe40007ffe0ff */
[----:B-----5:R-:W-:-:S03]  /*12a0*/  ISETP.NE.AND P1, PT, R11, 0x1, PT ;  /* 0x000000010b00780c */ /* 0x020fc60003f25270 */
[----:B------:R-:W-:-:S04]  /*12b0*/  VIADD R7, R0, 0x1 ;  /* 0x0000000100077836 */ /* 0x000fc80000000000 */
[----:B------:R-:W-:Y:S01]  /*12c0*/  @P0 IMAD.MOV R7, RZ, RZ, R0 ;  /* 0x000000ffff070224 */ /* 0x000fe200078e0200 */
[----:B------:R-:W-:-:S03]  /*12d0*/  ISETP.NE.AND P0, PT, R12, 0x1, PT ;  /* 0x000000010c00780c */ /* 0x000fc60003f05270 */
[----:B------:R-:W-:Y:S02]  /*12e0*/  VIADD R0, R7, 0x1 ;  /* 0x0000000107007836 */ /* 0x000fe40000000000 */
[----:B------:R-:W-:Y:S01]  /*12f0*/  @P1 IMAD.MOV R0, RZ, RZ, R7 ;  /* 0x000000ffff001224 */ /* 0x000fe200078e0207 */
[----:B------:R-:W-:-:S03]  /*1300*/  ISETP.NE.AND P1, PT, R13, 0x1, PT ;  /* 0x000000010d00780c */ /* 0x000fc60003f25270 */
[----:B-1----:R-:W-:-:S04]  /*1310*/  VIADD R2, R0, 0x1 ;  /* 0x0000000100027836 */ /* 0x002fc80000000000 */
[----:B------:R-:W-:Y:S01]  /*1320*/  @P0 IMAD.MOV R2, RZ, RZ, R0 ;  /* 0x000000ffff020224 */ /* 0x000fe200078e0200 */
[----:B------:R-:W-:-:S04]  /*1330*/  ISETP.NE.AND P0, PT, R14, 0x1, PT ;  /* 0x000000010e00780c */ /* 0x000fc80003f05270 */
[----:B------:R-:W-:Y:S01]  /*1340*/  IADD3 R0, PT, PT, R2, 0x1, RZ ;  /* 0x0000000102007810 */ /* 0x000fe20007ffe0ff */
[----:B------:R-:W-:Y:S01]  /*1350*/  @P1 IMAD.MOV R0, RZ, RZ, R2 ;  /* 0x000000ffff001224 */ /* 0x000fe200078e0202 */
[----:B------:R-:W-:-:S03]  /*1360*/  ISETP.NE.AND P1, PT, R15, 0x1, PT ;  /* 0x000000010f00780c */ /* 0x000fc60003f25270 */
[----:B------:R-:W-:-:S04]  /*1370*/  VIADD R2, R0, 0x1 ;  /* 0x0000000100027836 */ /* 0x000fc80000000000 */
[----:B------:R-:W-:-:S04]  /*1380*/  @P0 IMAD.MOV R2, RZ, RZ, R0 ;  /* 0x000000ffff020224 */ /* 0x000fc800078e0200 */
[----:B------:R-:W-:Y:S02]  /*1390*/  VIADD R0, R2, 0x1 ;  /* 0x0000000102007836 */ /* 0x000fe40000000000 */
[----:B------:R-:W-:-:S07]  /*13a0*/  @P1 IMAD.MOV R0, RZ, RZ, R2 ;  /* 0x000000ffff001224 */ /* 0x000fce00078e0202 */
.L_x_34:
[----:B------:R-:W-:-:S09]  /*13b0*/  UISETP.NE.OR UP0, UPT, UR5, UR4, UP0 ;  /* 0x000000040500728c */ /* 0x000fd20008705670 */
[----:B------:R-:W-:Y:S05]  /*13c0*/  BRA.U !UP0, `(.L_x_30) ;  /* 0x00000001085c7547 */ /* 0x000fea000b800000 */
.L_x_31:
[----:B------:R-:W-:-:S05]  /*13d0*/  IADD3 R3, P0, PT, R18, UR5, RZ ;  /* 0x0000000512037c10 */ /* 0x000fca000ff1e0ff */
[----:B------:R-:W-:Y:S01]  /*13e0*/  IMAD.X R8, RZ, RZ, R19, P0 ;  /* 0x000000ffff087224 */ /* 0x000fe200000e0613 */
[----:B0-----:R-:W-:-:S04]  /*13f0*/  LEA R2, P0, R3, UR14, 0x2 ;  /* 0x0000000e03027c11 */ /* 0x001fc8000f8010ff */
[----:B------:R-:W-:-:S05]  /*1400*/  LEA.HI.X R3, R3, UR15, R8, 0x2, P0 ;  /* 0x0000000f03037c11 */ /* 0x000fca00080f1408 */
[----:B------:R-:W2:Y:S04]  /*1410*/  LDG.E.CONSTANT R10, desc[UR8][R2.64] ;  /* 0x00000008020a7981 */ /* 0x000ea8000c1e9900 */
[----:B------:R-:W3:Y:S04]  /*1420*/  LDG.E.CONSTANT R7, desc[UR8][R2.64+0x4] ;  /* 0x0000040802077981 */ /* 0x000ee8000c1e9900 */
[----:B------:R-:W4:Y:S04]  /*1430*/  LDG.E.CONSTANT R8, desc[UR8][R2.64+0x8] ;  /* 0x0000080802087981 */ /* 0x000f28000c1e9900 */
[----:B------:R-:W5:Y:S01]  /*1440*/  LDG.E.CONSTANT R9, desc[UR8][R2.64+0xc] ;  /* 0x00000c0802097981 */ /* 0x000f62000c1e9900 */
[----:B------:R-:W-:-:S04]  /*1450*/  UIADD3 UR5, UPT, UPT, UR5, 0x4, URZ ;  /* 0x0000000405057890 */ /* 0x000fc8000fffe0ff */
[----:B------:R-:W-:Y:S01]  /*1460*/  UISETP.NE.AND UP0, UPT, UR5, UR4, UPT ;  /* 0x000000040500728c */ /* 0x000fe2000bf05270 */
[----:B--2---:R-:W-:Y:S02]  /*1470*/  ISETP.NE.AND P0, PT, R10, 0x1, PT ;  /* 0x000000010a00780c */ /* 0x004fe40003f05270 */
[----:B---3--:R-:W-:Y:S02]  /*1480*/  ISETP.NE.AND P1, PT, R7, 0x1, PT ;  /* 0x000000010700780c */ /* 0x008fe40003f25270 */
[----:B------:R-:W-:-:S09]  /*1490*/  IADD3 R7, PT, PT, R0, 0x1, RZ ;  /* 0x0000000100077810 */ /* 0x000fd20007ffe0ff */
[----:B------:R-:W-:Y:S01]  /*14a0*/  @P0 IMAD.MOV R7, RZ, RZ, R0 ;  /* 0x000000ffff070224 */ /* 0x000fe200078e0200 */
[----:B----4-:R-:W-:-:S03]  /*14b0*/  ISETP.NE.AND P0, PT, R8, 0x1, PT ;  /* 0x000000010800780c */ /* 0x010fc60003f05270 */
[----:B------:R-:W-:Y:S02]  /*14c0*/  VIADD R0, R7, 0x1 ;  /* 0x0000000107007836 */ /* 0x000fe40000000000 */
[----:B------:R-:W-:Y:S01]  /*14d0*/  @P1 IMAD.MOV R0, RZ, RZ, R7 ;  /* 0x000000ffff001224 */ /* 0x000fe200078e0207 */
[----:B-----5:R-:W-:-:S03]  /*14e0*/  ISETP.NE.AND P1, PT, R9, 0x1, PT ;  /* 0x000000010900780c */ /* 0x020fc60003f25270 */
[----:B------:R-:W-:-:S04]  /*14f0*/  VIADD R7, R0, 0x1 ;  /* 0x0000000100077836 */ /* 0x000fc80000000000 */
[----:B------:R-:W-:-:S04]  /*1500*/  @P0 IMAD.MOV R7, RZ, RZ, R0 ;  /* 0x000000ffff070224 */ /* 0x000fc800078e0200 */
[C---:B------:R-:W-:Y:S02]  /*1510*/  VIADD R0, R7.reuse, 0x1 ;  /* 0x0000000107007836 */ /* 0x040fe40000000000 */
[----:B------:R-:W-:Y:S01]  /*1520*/  @P1 IADD3 R0, PT, PT, R7, RZ, RZ ;  /* 0x000000ff07001210 */ /* 0x000fe20007ffe0ff */
[----:B------:R-:W-:Y:S06]  /*1530*/  BRA.U UP0, `(.L_x_31) ;  /* 0xfffffffd00a47547 */ /* 0x000fec000b83ffff */
.L_x_30:
[----:B------:R-:W-:-:S09]  /*1540*/  UISETP.NE.AND UP0, UPT, UR6, URZ, UPT ;  /* 0x000000ff0600728c */ /* 0x000fd2000bf05270 */
[----:B------:R-:W-:Y:S05]  /*1550*/  BRA.U !UP0, `(.L_x_20) ;  /* 0x00000001083c7547 */ /* 0x000fea000b800000 */
[----:B------:R-:W1:Y:S01]  /*1560*/  LDCU.64 UR10, c[0x0][0x398] ;  /* 0x00007300ff0a77ac */ /* 0x000e620008000a00 */
[----:B------:R-:W-:-:S05]  /*1570*/  UMOV UR5, URZ ;  /* 0x000000ff00057c82 */ /* 0x000fca0008000000 */
.L_x_35:
[----:B------:R-:W-:-:S05]  /*1580*/  IADD3 R3, P0, PT, R18, UR4, RZ ;  /* 0x0000000412037c10 */ /* 0x000fca000ff1e0ff */
[----:B------:R-:W-:Y:S01]  /*1590*/  IMAD.X R8, RZ, RZ, R19, P0 ;  /* 0x000000ffff087224 */ /* 0x000fe200000e0613 */
[----:B-1----:R-:W-:-:S04]  /*15a0*/  LEA R2, P0, R3, UR10, 0x2 ;  /* 0x0000000a03027c11 */ /* 0x002fc8000f8010ff */
[----:B------:R-:W-:-:S05]  /*15b0*/  LEA.HI.X R3, R3, UR11, R8, 0x2, P0 ;  /* 0x0000000b03037c11 */ /* 0x000fca00080f1408 */
[----:B------:R-:W2:Y:S01]  /*15c0*/  LDG.E.CONSTANT R2, desc[UR8][R2.64] ;  /* 0x0000000802027981 */ /* 0x000ea2000c1e9900 */
[----:B------:R-:W-:Y:S01]  /*15d0*/  UIADD3 UR5, UPT, UPT, UR5, 0x1, URZ ;  /* 0x0000000105057890 */ /* 0x000fe2000fffe0ff */
[----:B------:R-:W-:Y:S01]  /*15e0*/  VIADD R7, R0, 0x1 ;  /* 0x0000000100077836 */ /* 0x000fe20000000000 */
[----:B------:R-:W-:Y:S02]  /*15f0*/  UIADD3 UR4, UPT, UPT, UR4, 0x1, URZ ;  /* 0x0000000104047890 */ /* 0x000fe4000fffe0ff */
[----:B------:R-:W-:Y:S01]  /*1600*/  UISETP.NE.AND UP0, UPT, UR5, UR6, UPT ;  /* 0x000000060500728c */ /* 0x000fe2000bf05270 */
[----:B--2---:R-:W-:-:S13]  /*1610*/  ISETP.NE.AND P0, PT, R2, 0x1, PT ;  /* 0x000000010200780c */ /* 0x004fda0003f05270 */
[----:B------:R-:W-:-:S04]  /*1620*/  @P0 IMAD.MOV R7, RZ, RZ, R0 ;  /* 0x000000ffff070224 */ /* 0x000fc800078e0200 */
[----:B------:R-:W-:Y:S01]  /*1630*/  IMAD.MOV.U32 R0, RZ, RZ, R7 ;  /* 0x000000ffff007224 */ /* 0x000fe200078e0007 */
[----:B------:R-:W-:Y:S06]  /*1640*/  BRA.U UP0, `(.L_x_35) ;  /* 0xfffffffd00cc7547 */ /* 0x000fec000b83ffff */
.L_x_20:
[----:B------:R-:W-:Y:S01]  /*1650*/  ISETP.GE.AND P0, PT, R0, 0x1, PT ;  /* 0x000000010000780c */ /* 0x000fe20003f06270 */
[----:B------:R-:W-:-:S12]  /*1660*/  BSSY.RECONVERGENT B0, `(.L_x_36) ;  /* 0x0000012000007945 */ /* 0x000fd80003800200 */
[----:B------:R-:W-:Y:S05]  /*1670*/  @!P0 BRA `(.L_x_37) ;  /* 0x0000000000408947 */ /* 0x000fea0003800000 */
[----:B------:R-:W1:Y:S01]  /*1680*/  LDCU UR4, c[0x0][0x3a8] ;  /* 0x00007500ff0477ac */ /* 0x000e620008000800 */
[----:B------:R-:W-:Y:S01]  /*1690*/  BSSY.RECONVERGENT B1, `(.L_x_38) ;  /* 0x000000d000017945 */ /* 0x000fe20003800200 */
[----:B-1----:R-:W-:-:S05]  /*16a0*/  IMAD R0, R0, UR4, RZ ;  /* 0x0000000400007c24 */ /* 0x002fca000f8e02ff */
[----:B------:R-:W-:-:S04]  /*16b0*/  I2FP.F32.S32 R7, R0 ;  /* 0x0000000000077245 */ /* 0x000fc80000201400 */
[----:B------:R-:W1:Y:S08]  /*16c0*/  MUFU.RCP R0, R7 ;  /* 0x0000000700007308 */ /* 0x000e700000001000 */
[----:B------:R-:W2:Y:S01]  /*16d0*/  FCHK P0, R6, R7 ;  /* 0x0000000706007302 */ /* 0x000ea20000000000 */
[----:B-1----:R-:W-:-:S04]  /*16e0*/  FFMA R3, -R7, R0, 1 ;  /* 0x3f80000007037423 */ /* 0x002fc80000000100 */
[----:B------:R-:W-:-:S04]  /*16f0*/  FFMA R0, R0, R3, R0 ;  /* 0x0000000300007223 */ /* 0x000fc80000000000 */
[----:B------:R-:W-:-:S04]  /*1700*/  FFMA R3, R0, R6, RZ ;  /* 0x0000000600037223 */ /* 0x000fc800000000ff */
[----:B------:R-:W-:-:S04]  /*1710*/  FFMA R2, -R7, R3, R6 ;  /* 0x0000000307027223 */ /* 0x000fc80000000106 */
[----:B------:R-:W-:Y:S01]  /*1720*/  FFMA R0, R0, R2, R3 ;  /* 0x0000000200007223 */ /* 0x000fe20000000003 */
[----:B--2---:R-:W-:Y:S06]  /*1730*/  @!P0 BRA `(.L_x_39) ;  /* 0x0000000000088947 */ /* 0x004fec0003800000 */
[----:B------:R-:W-:-:S07]  /*1740*/  MOV R2, 0x1760 ;  /* 0x0000176000027802 */ /* 0x000fce0000000f00 */
[----:B0-----:R-:W-:Y:S05]  /*1750*/  CALL.REL.NOINC `($__internal_1_$__cuda_sm3x_div_rn_noftz_f32_slowpath) ;  /* 0x0000000000247944 */ /* 0x001fea0003c00000 */
.L_x_39:
[----:B0-----:R-:W-:Y:S05]  /*1760*/  BSYNC.RECONVERGENT B1 ;  /* 0x0000000000017941 */ /* 0x001fea0003800200 */
.L_x_38:
[----:B------:R-:W-:-:S07]  /*1770*/  IMAD.MOV.U32 R6, RZ, RZ, R0 ;  /* 0x000000ffff067224 */ /* 0x000fce00078e0000 */
.L_x_37:
[----:B0-----:R-:W-:Y:S05]  /*1780*/  BSYNC.RECONVERGENT B0 ;  /* 0x0000000000007941 */ /* 0x001fea0003800200 */
.L_x_36:
[----:B------:R-:W0:Y:S01]  /*1790*/  LDC.64 R2, c[0x0][0x390] ;  /* 0x0000e400ff027b82 */ /* 0x000e220000000a00 */
[----:B------:R-:W1:Y:S02]  /*17a0*/  LDCU UR4, c[0x0][0x3ac] ;  /* 0x00007580ff0477ac */ /* 0x000e640008000800 */
[----:B-1----:R-:W-:-:S04]  /*17b0*/  IMAD R5, R5, UR4, R4 ;  /* 0x0000000405057c24 */ /* 0x002fc8000f8e0204 */
[----:B0-----:R-:W-:-:S05]  /*17c0*/  IMAD.WIDE R2, R5, 0x4, R2 ;  /* 0x0000000405027825 */ /* 0x001fca00078e0202 */
[----:B------:R-:W-:Y:S01]  /*17d0*/  STG.E desc[UR8][R2.64], R6 ;  /* 0x0000000602007986 */ /* 0x000fe2000c101908 */
[----:B------:R-:W-:Y:S05]  /*17e0*/  EXIT ;  /* 0x000000000000794d */ /* 0x000fea0003800000 */
        .weak           $__internal_1_$__cuda_sm3x_div_rn_noftz_f32_slowpath
        .type           $__internal_1_$__cuda_sm3x_div_rn_noftz_f32_slowpath,@function
        .size           $__internal_1_$__cuda_sm3x_div_rn_noftz_f32_slowpath,(.L_x_266 - $__internal_1_$__cuda_sm3x_div_rn_noftz_f32_slowpath)
$__internal_1_$__cuda_sm3x_div_rn_noftz_f32_slowpath:
[----:B------:R-:W-:Y:S01]  /*17f0*/  SHF.R.U32.HI R3, RZ, 0x17, R7 ;  /* 0x00000017ff037819 */ /* 0x000fe20000011607 */
[----:B------:R-:W-:Y:S01]  /*1800*/  BSSY.RECONVERGENT B2, `(.L_x_40) ;  /* 0x0000064000027945 */ /* 0x000fe20003800200 */
[----:B------:R-:W-:Y:S02]  /*1810*/  SHF.R.U32.HI R0, RZ, 0x17, R6 ;  /* 0x00000017ff007819 */ /* 0x000fe40000011606 */
[----:B------:R-:W-:Y:S02]  /*1820*/  LOP3.LUT R12, R3, 0xff, RZ, 0xc0, !PT ;  /* 0x000000ff030c7812 */ /* 0x000fe400078ec0ff */
[----:B------:R-:W-:-:S03]  /*1830*/  LOP3.LUT R10, R0, 0xff, RZ, 0xc0, !PT ;  /* 0x000000ff000a7812 */ /* 0x000fc600078ec0ff */
[----:B------:R-:W-:Y:S01]  /*1840*/  VIADD R11, R12, 0xffffffff ;  /* 0xffffffff0c0b7836 */ /* 0x000fe20000000000 */
[----:B------:R-:W-:-:S04]  /*1850*/  IADD3 R9, PT, PT, R10, -0x1, RZ ;  /* 0xffffffff0a097810 */ /* 0x000fc80007ffe0ff */
[----:B------:R-:W-:-:S04]  /*1860*/  ISETP.GT.U32.AND P0, PT, R11, 0xfd, PT ;  /* 0x000000fd0b00780c */ /* 0x000fc80003f04070 */
[----:B------:R-:W-:-:S13]  /*1870*/  ISETP.GT.U32.OR P0, PT, R9, 0xfd, P0 ;  /* 0x000000fd0900780c */ /* 0x000fda0000704470 */
[----:B------:R-:W-:Y:S01]  /*1880*/  @!P0 IMAD.MOV.U32 R8, RZ, RZ, RZ ;  /* 0x000000ffff088224 */ /* 0x000fe200078e00ff */
[----:B------:R-:W-:Y:S06]  /*1890*/  @!P0 BRA `(.L_x_41) ;  /* 0x0000000000648947 */ /* 0x000fec0003800000 */
[----:B------:R-:W-:Y:S01]  /*18a0*/  FSETP.GTU.FTZ.AND P0, PT, |R6|, +INF , PT ;  /* 0x7f8000000600780b */ /* 0x000fe20003f1c200 */
[----:B------:R-:W-:Y:S01]  /*18b0*/  IMAD.MOV.U32 R0, RZ, RZ, R6 ;  /* 0x000000ffff007224 */ /* 0x000fe200078e0006 */
[----:B------:R-:W-:Y:S01]  /*18c0*/  FSETP.GTU.FTZ.AND P1, PT, |R7|, +INF , PT ;  /* 0x7f8000000700780b */ /* 0x000fe20003f3c200 */
[----:B------:R-:W-:-:S03]  /*18d0*/  IMAD.MOV.U32 R3, RZ, RZ, R7 ;  /* 0x000000ffff037224 */ /* 0x000fc600078e0007 */
[----:B------:R-:W-:-:S13]  /*18e0*/  PLOP3.LUT P0, PT, P0, P1, PT, 0xf8, 0x8f ;  /* 0x00000000008f781c */ /* 0x000fda0000703f70 */
[----:B------:R-:W-:Y:S05]  /*18f0*/  @P0 BRA `(.L_x_42) ;  /* 0x00000004004c0947 */ /* 0x000fea0003800000 */
[----:B------:R-:W-:-:S13]  /*1900*/  LOP3.LUT P0, RZ, R7, 0x7fffffff, R6, 0xc8, !PT ;  /* 0x7fffffff07ff7812 */ /* 0x000fda000780c806 */
[----:B------:R-:W-:Y:S05]  /*1910*/  @!P0 BRA `(.L_x_43) ;  /* 0x00000004003c8947 */ /* 0x000fea0003800000 */
[C---:B------:R-:W-:Y:S02]  /*1920*/  FSETP.NEU.FTZ.AND P2, PT, |R0|.reuse, +INF , PT ;  /* 0x7f8000000000780b */ /* 0x040fe40003f5d200 */
[----:B------:R-:W-:Y:S02]  /*1930*/  FSETP.NEU.FTZ.AND P1, PT, |R3|, +INF , PT ;  /* 0x7f8000000300780b */ /* 0x000fe40003f3d200 */
[----:B------:R-:W-:-:S11]  /*1940*/  FSETP.NEU.FTZ.AND P0, PT, |R0|, +INF , PT ;  /* 0x7f8000000000780b */ /* 0x000fd60003f1d200 */
[----:B------:R-:W-:Y:S05]  /*1950*/  @!P1 BRA !P2, `(.L_x_43) ;  /* 0x00000004002c9947 */ /* 0x000fea0005000000 */
[----:B------:R-:W-:-:S04]  /*1960*/  LOP3.LUT P2, RZ, R6, 0x7fffffff, RZ, 0xc0, !PT ;  /* 0x7fffffff06ff7812 */ /* 0x000fc8000784c0ff */
[----:B------:R-:W-:-:S13]  /*1970*/  PLOP3.LUT P1, PT, P1, P2, PT, 0x2f, 0xf2 ;  /* 0x0000000000f2781c */ /* 0x000fda0000f24577 */
[----:B------:R-:W-:Y:S05]  /*1980*/  @P1 BRA `(.L_x_44) ;  /* 0x0000000400181947 */ /* 0x000fea0003800000 */
[----:B------:R-:W-:-:S04]  /*1990*/  LOP3.LUT P1, RZ, R7, 0x7fffffff, RZ, 0xc0, !PT ;  /* 0x7fffffff07ff7812 */ /* 0x000fc8000782c0ff */
[----:B------:R-:W-:-:S13]  /*19a0*/  PLOP3.LUT P0, PT, P0, P1, PT, 0x2f, 0xf2 ;  /* 0x0000000000f2781c */ /* 0x000fda0000702577 */
[----:B------:R-:W-:Y:S05]  /*19b0*/  @P0 BRA `(.L_x_45) ;  /* 0x0000000400000947 */ /* 0x000fea0003800000 */
[----:B------:R-:W-:Y:S02]  /*19c0*/  ISETP.GE.AND P0, PT, R9, RZ, PT ;  /* 0x000000ff0900720c */ /* 0x000fe40003f06270 */
[----:B------:R-:W-:-:S11]  /*19d0*/  ISETP.GE.AND P1, PT, R11, RZ, PT ;  /* 0x000000ff0b00720c */ /* 0x000fd60003f26270 */
[----:B------:R-:W-:Y:S02]  /*19e0*/  @P0 IMAD.MOV.U32 R8, RZ, RZ, RZ ;  /* 0x000000ffff080224 */ /* 0x000fe400078e00ff */
[----:B------:R-:W-:Y:S01]  /*19f0*/  @!P0 FFMA R6, R0, 1.84467440737095516160e+19, RZ ;  /* 0x5f80000000068823 */ /* 0x000fe200000000ff */
[----:B------:R-:W-:Y:S02]  /*1a00*/  @!P0 IMAD.MOV.U32 R8, RZ, RZ, -0x40 ;  /* 0xffffffc0ff088424 */ /* 0x000fe400078e00ff */
[----:B------:R-:W-:-:S03]  /*1a10*/  @!P1 FFMA R7, R3, 1.84467440737095516160e+19, RZ ;  /* 0x5f80000003079823 */ /* 0x000fc600000000ff */
[----:B------:R-:W-:-:S07]  /*1a20*/  @!P1 IADD3 R8, PT, PT, R8, 0x40, RZ ;  /* 0x0000004008089810 */ /* 0x000fce0007ffe0ff */
.L_x_41:
[----:B------:R-:W-:Y:S01]  /*1a30*/  LEA R0, R12, 0xc0800000, 0x17 ;  /* 0xc08000000c007811 */ /* 0x000fe200078eb8ff */
[----:B------:R-:W-:Y:S01]  /*1a40*/  VIADD R3, R10, 0xffffff81 ;  /* 0xffffff810a037836 */ /* 0x000fe20000000000 */
[----:B------:R-:W-:Y:S03]  /*1a50*/  BSSY.RECONVERGENT B3, `(.L_x_46) ;  /* 0x0000035000037945 */ /* 0x000fe60003800200 */
[----:B------:R-:W-:Y:S02]  /*1a60*/  IMAD.IADD R7, R7, 0x1, -R0 ;  /* 0x0000000107077824 */ /* 0x000fe400078e0a00 */
[----:B------:R-:W-:Y:S02]  /*1a70*/  IMAD R0, R3, -0x800000, R6 ;  /* 0xff80000003007824 */ /* 0x000fe400078e0206 */
[----:B------:R0:W1:Y:S01]  /*1a80*/  MUFU.RCP R9, R7 ;  /* 0x0000000700097308 */ /* 0x0000620000001000 */
[----:B------:R-:W-:Y:S01]  /*1a90*/  FADD.FTZ R11, -R7, -RZ ;  /* 0x800000ff070b7221 */ /* 0x000fe20000010100 */
[----:B0-----:R-:W-:-:S05]  /*1aa0*/  IADD3 R7, PT, PT, R3, 0x7f, -R12 ;  /* 0x0000007f03077810 */ /* 0x001fca0007ffe80c */
[----:B------:R-:W-:Y:S02]  /*1ab0*/  IMAD.IADD R7, R7, 0x1, R8 ;  /* 0x0000000107077824 */ /* 0x000fe400078e0208 */
[----:B-1----:R-:W-:-:S04]  /*1ac0*/  FFMA R10, R9, R11, 1 ;  /* 0x3f800000090a7423 */ /* 0x002fc8000000000b */
[----:B------:R-:W-:-:S04]  /*1ad0*/  FFMA R13, R9, R10, R9 ;  /* 0x0000000a090d7223 */ /* 0x000fc80000000009 */
[----:B------:R-:W-:-:S04]  /*1ae0*/  FFMA R6, R0, R13, RZ ;  /* 0x0000000d00067223 */ /* 0x000fc800000000ff */
[----:B------:R-:W-:-:S04]  /*1af0*/  FFMA R9, R11, R6, R0 ;  /* 0x000000060b097223 */ /* 0x000fc80000000000 */
[----:B------:R-:W-:-:S04]  /*1b00*/  FFMA R6, R13, R9, R6 ;  /* 0x000000090d067223 */ /* 0x000fc80000000006 */
[----:B------:R-:W-:-:S04]  /*1b10*/  FFMA R11, R11, R6, R0 ;  /* 0x000000060b0b7223 */ /* 0x000fc80000000000 */
[----:B------:R-:W-:-:S05]  /*1b20*/  FFMA R0, R13, R11, R6 ;  /* 0x0000000b0d007223 */ /* 0x000fca0000000006 */
[----:B------:R-:W-:-:S04]  /*1b30*/  SHF.R.U32.HI R3, RZ, 0x17, R0 ;  /* 0x00000017ff037819 */ /* 0x000fc80000011600 */
[----:B------:R-:W-:-:S05]  /*1b40*/  LOP3.LUT R3, R3, 0xff, RZ, 0xc0, !PT ;  /* 0x000000ff03037812 */ /* 0x000fca00078ec0ff */
[----:B------:R-:W-:-:S04]  /*1b50*/  IMAD.IADD R9, R3, 0x1, R7 ;  /* 0x0000000103097824 */ /* 0x000fc800078e0207 */
[----:B------:R-:W-:-:S05]  /*1b60*/  VIADD R3, R9, 0xffffffff ;  /* 0xffffffff09037836 */ /* 0x000fca0000000000 */
[----:B------:R-:W-:-:S13]  /*1b70*/  ISETP.GE.U32.AND P0, PT, R3, 0xfe, PT ;  /* 0x000000fe0300780c */ /* 0x000fda0003f06070 */
[----:B------:R-:W-:Y:S05]  /*1b80*/  @!P0 BRA `(.L_x_47) ;  /* 0x0000000000808947 */ /* 0x000fea0003800000 */
[----:B------:R-:W-:-:S13]  /*1b90*/  ISETP.GT.AND P0, PT, R9, 0xfe, PT ;  /* 0x000000fe0900780c */ /* 0x000fda0003f04270 */
[----:B------:R-:W-:Y:S05]  /*1ba0*/  @P0 BRA `(.L_x_48) ;  /* 0x00000000006c0947 */ /* 0x000fea0003800000 */
[----:B------:R-:W-:-:S13]  /*1bb0*/  ISETP.GE.AND P0, PT, R9, 0x1, PT ;  /* 0x000000010900780c */ /* 0x000fda0003f06270 */
[----:B------:R-:W-:Y:S05]  /*1bc0*/  @P0 BRA `(.L_x_49) ;  /* 0x0000000000740947 */ /* 0x000fea0003800000 */
[----:B------:R-:W-:Y:S02]  /*1bd0*/  ISETP.GE.AND P0, PT, R9, -0x18, PT ;  /* 0xffffffe80900780c */ /* 0x000fe40003f06270 */
[----:B------:R-:W-:-:S11]  /*1be0*/  LOP3.LUT R0, R0, 0x80000000, RZ, 0xc0, !PT ;  /* 0x8000000000007812 */ /* 0x000fd600078ec0ff */
[----:B------:R-:W-:Y:S05]  /*1bf0*/  @!P0 BRA `(.L_x_49) ;  /* 0x0000000000688947 */ /* 0x000fea0003800000 */
[-CC-:B------:R-:W-:Y:S01]  /*1c00*/  FFMA.RZ R3, R13, R11.reuse, R6.reuse ;  /* 0x0000000b0d037223 */ /* 0x180fe2000000c006 */
[C---:B------:R-:W-:Y:S02]  /*1c10*/  IADD3 R8, PT, PT, R9.reuse, 0x20, RZ ;  /* 0x0000002009087810 */ /* 0x040fe40007ffe0ff */
[----:B------:R-:W-:Y:S02]  /*1c20*/  ISETP.NE.AND P2, PT, R9, RZ, PT ;  /* 0x000000ff0900720c */ /* 0x000fe40003f45270 */
[----:B------:R-:W-:Y:S01]  /*1c30*/  LOP3.LUT R7, R3, 0x7fffff, RZ, 0xc0, !PT ;  /* 0x007fffff03077812 */ /* 0x000fe200078ec0ff */
[CCC-:B------:R-:W-:Y:S01]  /*1c40*/  FFMA.RP R3, R13.reuse, R11.reuse, R6.reuse ;  /* 0x0000000b0d037223 */ /* 0x1c0fe20000008006 */
[----:B------:R-:W-:Y:S01]  /*1c50*/  FFMA.RM R6, R13, R11, R6 ;  /* 0x0000000b0d067223 */ /* 0x000fe20000004006 */
[----:B------:R-:W-:Y:S01]  /*1c60*/  ISETP.NE.AND P1, PT, R9, RZ, PT ;  /* 0x000000ff0900720c */ /* 0x000fe20003f25270 */
[----:B------:R-:W-:Y:S01]  /*1c70*/  IMAD.MOV R9, RZ, RZ, -R9 ;  /* 0x000000ffff097224 */ /* 0x000fe200078e0a09 */
[----:B------:R-:W-:-:S02]  /*1c80*/  LOP3.LUT R7, R7, 0x800000, RZ, 0xfc, !PT ;  /* 0x0080000007077812 */ /* 0x000fc400078efcff */
[----:B------:R-:W-:Y:S02]  /*1c90*/  FSETP.NEU.FTZ.AND P0, PT, R3, R6, PT ;  /* 0x000000060300720b */ /* 0x000fe40003f1d000 */
[----:B------:R-:W-:Y:S02]  /*1ca0*/  SHF.L.U32 R8, R7, R8, RZ ;  /* 0x0000000807087219 */ /* 0x000fe400000006ff */
[----:B------:R-:W-:Y:S02]  /*1cb0*/  SEL R6, R9, RZ, P2 ;  /* 0x000000ff09067207 */ /* 0x000fe40001000000 */
[----:B------:R-:W-:Y:S02]  /*1cc0*/  ISETP.NE.AND P1, PT, R8, RZ, P1 ;  /* 0x000000ff0800720c */ /* 0x000fe40000f25270 */
[----:B------:R-:W-:Y:S02]  /*1cd0*/  SHF.R.U32.HI R6, RZ, R6, R7 ;  /* 0x00000006ff067219 */ /* 0x000fe40000011607 */
[----:B------:R-:W-:-:S02]  /*1ce0*/  PLOP3.LUT P0, PT, P0, P1, PT, 0xf8, 0x8f ;  /* 0x00000000008f781c */ /* 0x000fc40000703f70 */
[----:B------:R-:W-:Y:S02]  /*1cf0*/  SHF.R.U32.HI R8, RZ, 0x1, R6 ;  /* 0x00000001ff087819 */ /* 0x000fe40000011606 */
[----:B------:R-:W-:-:S04]  /*1d00*/  SEL R3, RZ, 0x1, !P0 ;  /* 0x00000001ff037807 */ /* 0x000fc80004000000 */
[----:B------:R-:W-:-:S04]  /*1d10*/  LOP3.LUT R3, R3, 0x1, R8, 0xf8, !PT ;  /* 0x0000000103037812 */ /* 0x000fc800078ef808 */
[----:B------:R-:W-:-:S05]  /*1d20*/  LOP3.LUT R3, R3, R6, RZ, 0xc0, !PT ;  /* 0x0000000603037212 */ /* 0x000fca00078ec0ff */
[----:B------:R-:W-:-:S05]  /*1d30*/  IMAD.IADD R3, R8, 0x1, R3 ;  /* 0x0000000108037824 */ /* 0x000fca00078e0203 */
[----:B------:R-:W-:Y:S01]  /*1d40*/  LOP3.LUT R0, R3, R0, RZ, 0xfc, !PT ;  /* 0x0000000003007212 */ /* 0x000fe200078efcff */
[----:B------:R-:W-:Y:S06]  /*1d50*/  BRA `(.L_x_49) ;  /* 0x0000000000107947 */ /* 0x000fec0003800000 */
.L_x_48:
[----:B------:R-:W-:-:S04]  /*1d60*/  LOP3.LUT R0, R0, 0x80000000, RZ, 0xc0, !PT ;  /* 0x8000000000007812 */ /* 0x000fc800078ec0ff */
[----:B------:R-:W-:Y:S01]  /*1d70*/  LOP3.LUT R0, R0, 0x7f800000, RZ, 0xfc, !PT ;  /* 0x7f80000000007812 */ /* 0x000fe200078efcff */
[----:B------:R-:W-:Y:S06]  /*1d80*/  BRA `(.L_x_49) ;  /* 0x0000000000047947 */ /* 0x000fec0003800000 */
.L_x_47:
[----:B------:R-:W-:-:S07]  /*1d90*/  IMAD R0, R7, 0x800000, R0 ;  /* 0x0080000007007824 */ /* 0x000fce00078e0200 */
.L_x_49:
[----:B------:R-:W-:Y:S05]  /*1da0*/  BSYNC.RECONVERGENT B3 ;  /* 0x0000000000037941 */ /* 0x000fea0003800200 */
.L_x_46:
[----:B------:R-:W-:Y:S05]  /*1db0*/  BRA `(.L_x_50) ;  /* 0x0000000000207947 */ /* 0x000fea0003800000 */
.L_x_45:
[----:B------:R-:W-:-:S04]  /*1dc0*/  LOP3.LUT R0, R7, 0x80000000, R6, 0x48, !PT ;  /* 0x8000000007007812 */ /* 0x000fc800078e4806 */
[----:B------:R-:W-:Y:S01]  /*1dd0*/  LOP3.LUT R0, R0, 0x7f800000, RZ, 0xfc, !PT ;  /* 0x7f80000000007812 */ /* 0x000fe200078efcff */
[----:B------:R-:W-:Y:S06]  /*1de0*/  BRA `(.L_x_50) ;  /* 0x0000000000147947 */ /* 0x000fec0003800000 */
.L_x_44:
[----:B------:R-:W-:Y:S01]  /*1df0*/  LOP3.LUT R0, R7, 0x80000000, R6, 0x48, !PT ;  /* 0x8000000007007812 */ /* 0x000fe200078e4806 */
[----:B------:R-:W-:Y:S06]  /*1e00*/  BRA `(.L_x_50) ;  /* 0x00000000000c7947 */ /* 0x000fec0003800000 */
.L_x_43:
[----:B------:R-:W0:Y:S01]  /*1e10*/  MUFU.RSQ R0, -QNAN ;  /* 0xffc0000000007908 */ /* 0x000e220000001400 */
[----:B------:R-:W-:Y:S05]  /*1e20*/  BRA `(.L_x_50) ;  /* 0x0000000000047947 */ /* 0x000fea0003800000 */
.L_x_42:
[----:B------:R-:W-:-:S07]  /*1e30*/  FADD.FTZ R0, R0, R3 ;  /* 0x0000000300007221 */ /* 0x000fce0000010000 */
.L_x_50:
[----:B------:R-:W-:Y:S05]  /*1e40*/  BSYNC.RECONVERGENT B2 ;  /* 0x0000000000027941 */ /* 0x000fea0003800200 */
.L_x_40:
[----:B------:R-:W-:-:S04]  /*1e50*/  IMAD.MOV.U32 R3, RZ, RZ, 0x0 ;  /* 0x00000000ff037424 */ /* 0x000fc800078e00ff */
[----:B0-----:R-:W-:Y:S05]  /*1e60*/  RET.REL.NODEC R2 `(extract_legal_features_kernel) ;  /* 0xffffffe002647950 */ /* 0x001fea0003c3ffff */
.L_x_51:
        /* <DEDUP_REMOVED lines=9> */
.L_x_266:


//--------------------- .text.attention_kernel    --------------------------
	.section	.text.attention_kernel,"ax",@progbits
	.align	128
        .global         attention_kernel
        .type           attention_kernel,@function
        .size           attention_kernel,(.L_x_267 - attention_kernel)
        .other          attention_kernel,@"STO_CUDA_ENTRY STV_DEFAULT"
attention_kernel:
.text.attention_kernel:
[----:B------:R-:W-:Y:S01]  /*0000*/  LDC R1, c[0x0][0x37c] ;  /* 0x0000df00ff017b82 */ /* 0x000fe20000000800 */
[----:B------:R-:W0:Y:S07]  /*0010*/  S2R R5, SR_TID.Y ;  /* 0x0000000000057919 */ /* 0x000e2e0000002200 */
[----:B------:R-:W1:Y:S01]  /*0020*/  LDC R2, c[0x0][0x360] ;  /* 0x0000d800ff027b82 */ /* 0x000e620000000800 */
[----:B------:R-:W2:Y:S01]  /*0030*/  LDCU.64 UR10, c[0x0][0x3a8] ;  /* 0x00007500ff0a77ac */ /* 0x000ea20008000a00 */
[----:B------:R-:W1:Y:S06]  /*0040*/  S2R R3, SR_TID.X ;  /* 0x0000000000037919 */ /* 0x000e6c0000002100 */
[----:B------:R-:W0:Y:S08]  /*0050*/  S2UR UR5, SR_CTAID.Y ;  /* 0x00000000000579c3 */ /* 0x000e300000002600 */
[----:B------:R-:W0:Y:S08]  /*0060*/  LDC R0, c[0x0][0x364] ;  /* 0x0000d900ff007b82 */ /* 0x000e300000000800 */
[----:B------:R-:W1:Y:S01]  /*0070*/  S2UR UR4, SR_CTAID.X ;  /* 0x00000000000479c3 */ /* 0x000e620000002500 */
[----:B0-----:R-:W-:-:S05]  /*0080*/  IMAD R0, R0, UR5, R5 ;  /* 0x0000000500007c24 */ /* 0x001fca000f8e0205 */
[----:B--2---:R-:W-:Y:S01]  /*0090*/  ISETP.GE.AND P0, PT, R0, UR11, PT ;  /* 0x0000000b00007c0c */ /* 0x004fe2000bf06270 */
[----:B-1----:R-:W-:-:S05]  /*00a0*/  IMAD R2, R2, UR4, R3 ;  /* 0x0000000402027c24 */ /* 0x002fca000f8e0203 */
[----:B------:R-:W-:-:S13]  /*00b0*/  ISETP.GE.OR P0, PT, R2, UR10, P0 ;  /* 0x0000000a02007c0c */ /* 0x000fda0008706670 */
[----:B------:R-:W-:Y:S05]  /*00c0*/  @P0 EXIT ;  /* 0x000000000000094d */ /* 0x000fea0003800000 */
[----:B------:R-:W-:Y:S01]  /*00d0*/  UISETP.GE.AND UP0, UPT, UR10, 0x1, UPT ;  /* 0x000000010a00788c */ /* 0x000fe2000bf06270 */
[----:B------:R-:W-:Y:S01]  /*00e0*/  IMAD R3, R2, UR11, RZ ;  /* 0x0000000b02037c24 */ /* 0x000fe2000f8e02ff */
[----:B------:R-:W-:Y:S01]  /*00f0*/  MOV R4, 0xff800000 ;  /* 0xff80000000047802 */ /* 0x000fe20000000f00 */
[----:B------:R-:W0:Y:S06]  /*0100*/  LDCU.64 UR8, c[0x0][0x358] ;  /* 0x00006b00ff0877ac */ /* 0x000e2c0008000a00 */
[----:B------:R-:W-:Y:S05]  /*0110*/  BRA.U !UP0, `(.L_x_52) ;  /* 0x0000000908287547 */ /* 0x000fea000b800000 */
[----:B------:R-:W1:Y:S01]  /*0120*/  LDCU.64 UR14, c[0x0][0x380] ;  /* 0x00007000ff0e77ac */ /* 0x000e620008000a00 */
[----:B------:R-:W-:Y:S01]  /*0130*/  SHF.R.S32.HI R10, RZ, 0x1f, R3 ;  /* 0x0000001fff0a7819 */ /* 0x000fe20000011403 */
[----:B------:R-:W-:Y:S01]  /*0140*/  HFMA2 R11, -RZ, RZ, 0, 0 ;  /* 0x00000000ff0b7431 */ /* 0x000fe200000001ff */
[----:B------:R-:W-:Y:S01]  /*0150*/  MOV R4, 0xff800000 ;  /* 0xff80000000047802 */ /* 0x000fe20000000f00 */
[----:B------:R-:W-:Y:S02]  /*0160*/  UIADD3 UR4, UPT, UPT, UR11, -0x1, URZ ;  /* 0xffffffff0b047890 */ /* 0x000fe4000fffe0ff */
[----:B------:R-:W-:Y:S02]  /*0170*/  ULOP3.LUT UR5, UR11, 0x7ffffff8, URZ, 0xc0, !UPT ;  /* 0x7ffffff80b057892 */ /* 0x000fe4000f8ec0ff */
[----:B------:R-:W-:Y:S02]  /*0180*/  ULOP3.LUT UR7, UR11, 0x7, URZ, 0xc0, !UPT ;  /* 0x000000070b077892 */ /* 0x000fe4000f8ec0ff */
[----:B------:R-:W-:-:S02]  /*0190*/  ULOP3.LUT UR12, UR11, 0x3, URZ, 0xc0, !UPT ;  /* 0x000000030b0c7892 */ /* 0x000fc4000f8ec0ff */
[----:B------:R-:W-:Y:S02]  /*01a0*/  UIADD3 UR6, UPT, UPT, -UR5, URZ, URZ ;  /* 0x000000ff05067290 */ /* 0x000fe4000fffe1ff */
[----:B------:R-:W-:Y:S01]  /*01b0*/  UISETP.GE.U32.AND UP0, UPT, UR4, 0x7, UPT ;  /* 0x000000070400788c */ /* 0x000fe2000bf06070 */
[----:B-1----:R-:W-:-:S04]  /*01c0*/  LEA R5, P0, R3, UR14, 0x2 ;  /* 0x0000000e03057c11 */ /* 0x002fc8000f8010ff */
[----:B------:R-:W-:Y:S02]  /*01d0*/  IADD3 R5, P1, PT, R5, 0x10, RZ ;  /* 0x0000001005057810 */ /* 0x000fe40007f3e0ff */
[----:B------:R-:W-:-:S04]  /*01e0*/  LEA.HI.X R12, R3, UR15, R10, 0x2, P0 ;  /* 0x0000000f030c7c11 */ /* 0x000fc800080f140a */
[----:B------:R-:W-:-:S07]  /*01f0*/  IADD3.X R12, PT, PT, RZ, R12, RZ, P1, !PT ;  /* 0x0000000cff0c7210 */ /* 0x000fce0000ffe4ff */
.L_x_58:
[----:B-1----:R-:W1:Y:S01]  /*0200*/  LDCU UR11, c[0x0][0x3ac] ;  /* 0x00007580ff0b77ac */ /* 0x002e620008000800 */
[----:B------:R-:W-:Y:S01]  /*0210*/  MOV R14, RZ ;  /* 0x000000ff000e7202 */ /* 0x000fe20000000f00 */
[----:B------:R-:W-:Y:S01]  /*0220*/  UMOV UR4, URZ ;  /* 0x000000ff00047c82 */ /* 0x000fe20008000000 */
[----:B-1----:R-:W-:Y:S01]  /*0230*/  IMAD R13, R11, UR11, RZ ;  /* 0x0000000b0b0d7c24 */ /* 0x002fe2000f8e02ff */
[----:B------:R-:W-:Y:S06]  /*0240*/  BRA.U !UP0, `(.L_x_53) ;  /* 0x0000000108a87547 */ /* 0x000fec000b800000 */
[----:B------:R-:W1:Y:S01]  /*0250*/  LDC.64 R6, c[0x0][0x388] ;  /* 0x0000e200ff067b82 */ /* 0x000e620000000a00 */
[----:B------:R-:W-:Y:S01]  /*0260*/  MOV R14, RZ ;  /* 0x000000ff000e7202 */ /* 0x000fe20000000f00 */
[----:B------:R-:W-:Y:S01]  /*0270*/  UMOV UR4, UR6 ;  /* 0x0000000600047c82 */ /* 0x000fe20008000000 */
[----:B------:R-:W-:Y:S02]  /*0280*/  MOV R15, R5 ;  /* 0x00000005000f7202 */ /* 0x000fe40000000f00 */
[----:B------:R-:W-:Y:S01]  /*0290*/  MOV R9, R12 ;  /* 0x0000000c00097202 */ /* 0x000fe20000000f00 */
[----:B-1----:R-:W-:-:S03]  /*02a0*/  IMAD.WIDE.U32 R6, R13, 0x4, R6 ;  /* 0x000000040d067825 */ /* 0x002fc600078e0006 */
[----:B------:R-:W-:-:S04]  /*02b0*/  IADD3 R16, P0, PT, R6, 0x10, RZ ;  /* 0x0000001006107810 */ /* 0x000fc80007f1e0ff */
[----:B------:R-:W-:-:S09]  /*02c0*/  IADD3.X R7, PT, PT, RZ, R7, RZ, P0, !PT ;  /* 0x00000007ff077210 */ /* 0x000fd200007fe4ff */
.L_x_54:
[----:B------:R-:W-:Y:S02]  /*02d0*/  MOV R6, R16 ;  /* 0x0000001000067202 */ /* 0x000fe40000000f00 */
[----:B------:R-:W-:-:S03]  /*02e0*/  MOV R8, R15 ;  /* 0x0000000f00087202 */ /* 0x000fc60000000f00 */
[----:B0-----:R-:W2:Y:S04]  /*02f0*/  LDG.E.CONSTANT R22, desc[UR8][R6.64+-0x10] ;  /* 0xfffff00806167981 */ /* 0x001ea8000c1e9900 */
        /* <DEDUP_REMOVED lines=8> */
[----:B------:R-:W5:Y:S04]  /*0380*/  LDG.E.CONSTANT R20, desc[UR8][R6.64] ;  /* 0x0000000806147981 */ /* 0x000f68000c1e9900 */
[----:B------:R-:W5:Y:S01]  /*0390*/  LDG.E.CONSTANT R23, desc[UR8][R6.64+0x4] ;  /* 0x0000040806177981 */ /* 0x000f62000c1e9900 */
[----:B--2---:R-:W-:-:S03]  /*03a0*/  FFMA R24, R21, R22, R14 ;  /* 0x0000001615187223 */ /* 0x004fc6000000000e */
[----:B------:R-:W2:Y:S04]  /*03b0*/  LDG.E.CONSTANT R22, desc[UR8][R8.64+0x4] ;  /* 0x0000040808167981 */ /* 0x000ea8000c1e9900 */
[----:B------:R-:W2:Y:S04]  /*03c0*/  LDG.E.CONSTANT R14, desc[UR8][R8.64+0x8] ;  /* 0x00000808080e7981 */ /* 0x000ea8000c1e9900 */
[----:B------:R-:W2:Y:S01]  /*03d0*/  LDG.E.CONSTANT R21, desc[UR8][R6.64+0x8] ;  /* 0x0000080806157981 */ /* 0x000ea2000c1e9900 */
[----:B---3--:R-:W-:-:S03]  /*03e0*/  FFMA R26, R25, R26, R24 ;  /* 0x0000001a191a7223 */ /* 0x008fc60000000018 */
[----:B------:R0:W3:Y:S04]  /*03f0*/  LDG.E.CONSTANT R24, desc[UR8][R8.64+0xc] ;  /* 0x00000c0808187981 */ /* 0x0000e8000c1e9900 */
[----:B------:R1:W3:Y:S01]  /*0400*/  LDG.E.CONSTANT R25, desc[UR8][R6.64+0xc] ;  /* 0x00000c0806197981 */ /* 0x0002e2000c1e9900 */
[----:B----4-:R-:W-:Y:S01]  /*0410*/  FFMA R16, R15, R16, R26 ;  /* 0x000000100f107223 */ /* 0x010fe2000000001a */
[----:B------:R-:W-:-:S03]  /*0420*/  UIADD3 UR4, UPT, UPT, UR4, 0x8, URZ ;  /* 0x0000000804047890 */ /* 0x000fc6000fffe0ff */
[----:B-----5:R-:W-:Y:S01]  /*0430*/  FFMA R16, R17, R18, R16 ;  /* 0x0000001211107223 */ /* 0x020fe20000000010 */
[----:B------:R-:W-:-:S03]  /*0440*/  UISETP.NE.AND UP1, UPT, UR4, URZ, UPT ;  /* 0x000000ff0400728c */ /* 0x000fc6000bf25270 */
[----:B------:R-:W-:Y:S01]  /*0450*/  FFMA R19, R19, R20, R16 ;  /* 0x0000001413137223 */ /* 0x000fe20000000010 */
[----:B------:R-:W-:Y:S02]  /*0460*/  IADD3 R15, P0, PT, R8, 0x20, RZ ;  /* 0x00000020080f7810 */ /* 0x000fe40007f1e0ff */
[----:B------:R-:W-:Y:S02]  /*0470*/  IADD3 R16, P1, PT, R6, 0x20, RZ ;  /* 0x0000002006107810 */ /* 0x000fe40007f3e0ff */
[----:B0-----:R-:W-:Y:S02]  /*0480*/  IADD3.X R9, PT, PT, RZ, R9, RZ, P0, !PT ;  /* 0x00000009ff097210 */ /* 0x001fe400007fe4ff */
[----:B-1----:R-:W-:Y:S01]  /*0490*/  IADD3.X R7, PT, PT, RZ, R7, RZ, P1, !PT ;  /* 0x00000007ff077210 */ /* 0x002fe20000ffe4ff */
[----:B--2---:R-:W-:-:S04]  /*04a0*/  FFMA R19, R22, R23, R19 ;  /* 0x0000001716137223 */ /* 0x004fc80000000013 */
[----:B------:R-:W-:-:S04]  /*04b0*/  FFMA R19, R14, R21, R19 ;  /* 0x000000150e137223 */ /* 0x000fc80000000013 */
[----:B---3--:R-:W-:Y:S01]  /*04c0*/  FFMA R14, R24, R25, R19 ;  /* 0x00000019180e7223 */ /* 0x008fe20000000013 */
[----:B------:R-:W-:Y:S06]  /*04d0*/  BRA.U UP1, `(.L_x_54) ;  /* 0xfffffffd017c7547 */ /* 0x000fec000b83ffff */
[----:B------:R-:W-:-:S05]  /*04e0*/  UMOV UR4, UR5 ;  /* 0x0000000500047c82 */ /* 0x000fca0008000000 */
.L_x_53:
[----:B------:R-:W-:-:S09]  /*04f0*/  UISETP.NE.AND UP1, UPT, UR7, URZ, UPT ;  /* 0x000000ff0700728c */ /* 0x000fd2000bf25270 */
[----:B------:R-:W-:Y:S05]  /*0500*/  BRA.U !UP1, `(.L_x_55) ;  /* 0x0000000509007547 */ /* 0x000fea000b800000 */
[----:B------:R-:W-:Y:S02]  /*0510*/  UIADD3 UR10, UPT, UPT, UR7, -0x1, URZ ;  /* 0xffffffff070a7890 */ /* 0x000fe4000fffe0ff */
[----:B------:R-:W-:Y:S02]  /*0520*/  UISETP.NE.AND UP2, UPT, UR12, URZ, UPT ;  /* 0x000000ff0c00728c */ /* 0x000fe4000bf45270 */
[----:B------:R-:W-:-:S09]  /*0530*/  UISETP.GE.U32.AND UP1, UPT, UR10, 0x3, UPT ;  /* 0x000000030a00788c */ /* 0x000fd2000bf26070 */
[----:B------:R-:W-:Y:S05]  /*0540*/  BRA.U !UP1, `(.L_x_56) ;  /* 0x0000000109647547 */ /* 0x000fea000b800000 */
[----:B------:R-:W1:Y:S01]  /*0550*/  LDC.64 R16, c[0x0][0x388] ;  /* 0x0000e200ff107b82 */ /* 0x000e620000000a00 */
[----:B------:R-:W2:Y:S01]  /*0560*/  LDCU.128 UR16, c[0x0][0x380] ;  /* 0x00007000ff1077ac */ /* 0x000ea20008000c00 */
[----:B------:R-:W-:Y:S02]  /*0570*/  IADD3 R15, P2, PT, R3, UR4, RZ ;  /* 0x00000004030f7c10 */ /* 0x000fe4000ff5e0ff */
[C---:B------:R-:W-:Y:S02]  /*0580*/  IADD3 R7, PT, PT, R13.reuse, UR4, RZ ;  /* 0x000000040d077c10 */ /* 0x040fe4000fffe0ff */
[----:B------:R-:W-:Y:S02]  /*0590*/  IADD3 R9, P1, PT, R13, UR4, RZ ;  /* 0x000000040d097c10 */ /* 0x000fe4000ff3e0ff */
[----:B------:R-:W-:Y:S02]  /*05a0*/  IADD3.X R20, PT, PT, RZ, R10, RZ, P2, !PT ;  /* 0x0000000aff147210 */ /* 0x000fe400017fe4ff */
[----:B------:R-:W-:-:S02]  /*05b0*/  IADD3.X R18, PT, PT, RZ, RZ, RZ, P1, !PT ;  /* 0x000000ffff127210 */ /* 0x000fc40000ffe4ff */
[----:B--2---:R-:W-:Y:S02]  /*05c0*/  LEA R6, P0, R15, UR16, 0x2 ;  /* 0x000000100f067c11 */ /* 0x004fe4000f8010ff */
[----:B------:R-:W-:Y:S01]  /*05d0*/  LEA R8, P2, R9, UR18, 0x2 ;  /* 0x0000001209087c11 */ /* 0x000fe2000f8410ff */
[----:B-1----:R-:W-:Y:S01]  /*05e0*/  IMAD.WIDE.U32 R16, R7, 0x4, R16 ;  /* 0x0000000407107825 */ /* 0x002fe200078e0010 */
[----:B------:R-:W-:Y:S02]  /*05f0*/  LEA.HI.X R7, R15, UR17, R20, 0x2, P0 ;  /* 0x000000110f077c11 */ /* 0x000fe400080f1414 */
[----:B------:R-:W-:-:S03]  /*0600*/  LEA.HI.X R9, R9, UR19, R18, 0x2, P2 ;  /* 0x0000001309097c11 */ /* 0x000fc600090f1412 */
[----:B0-----:R-:W2:Y:S04]  /*0610*/  LDG.E.CONSTANT R16, desc[UR8][R16.64] ;  /* 0x0000000810107981 */ /* 0x001ea8000c1e9900 */
        /* <DEDUP_REMOVED lines=8> */
[----:B--2---:R-:W-:-:S04]  /*06a0*/  FFMA R15, R15, R16, R14 ;  /* 0x000000100f0f7223 */ /* 0x004fc8000000000e */
[----:B---3--:R-:W-:-:S04]  /*06b0*/  FFMA R15, R18, R19, R15 ;  /* 0x00000013120f7223 */ /* 0x008fc8000000000f */
[----:B----4-:R-:W-:-:S04]  /*06c0*/  FFMA R15, R20, R21, R15 ;  /* 0x00000015140f7223 */ /* 0x010fc8000000000f */
[----:B-----5:R-:W-:-:S07]  /*06d0*/  FFMA R14, R22, R23, R15 ;  /* 0x00000017160e7223 */ /* 0x020fce000000000f */
.L_x_56:
[----:B------:R-:W-:Y:S05]  /*06e0*/  BRA.U !UP2, `(.L_x_55) ;  /* 0x000000010a887547 */ /* 0x000fea000b800000 */
[----:B------:R-:W-:Y:S02]  /*06f0*/  UISETP.NE.AND UP1, UPT, UR12, 0x1, UPT ;  /* 0x000000010c00788c */ /* 0x000fe4000bf25270 */
[----:B------:R-:W-:-:S07]  /*0700*/  ULOP3.LUT UP2, URZ, UR11, 0x1, URZ, 0xc0, !UPT ;  /* 0x000000010bff7892 */ /* 0x000fce000f84c0ff */
        /* <DEDUP_REMOVED lines=9> */
[----:B------:R-:W-:Y:S02]  /*07a0*/  LEA R16, P2, R17, UR18, 0x2 ;  /* 0x0000001211107c11 */ /* 0x000fe4000f8410ff */
[----:B------:R-:W-:Y:S01]  /*07b0*/  LEA.HI.X R7, R7, UR17, R18, 0x2, P0 ;  /* 0x0000001107077c11 */ /* 0x000fe200080f1412 */
[----:B-1----:R-:W-:Y:S01]  /*07c0*/  IMAD.WIDE.U32 R8, R15, 0x4, R8 ;  /* 0x000000040f087825 */ /* 0x002fe200078e0008 */
[----:B------:R-:W-:-:S03]  /*07d0*/  LEA.HI.X R17, R17, UR19, R20, 0x2, P2 ;  /* 0x0000001311117c11 */ /* 0x000fc600090f1414 */
[----:B0-----:R-:W2:Y:S04]  /*07e0*/  LDG.E.CONSTANT R15, desc[UR8][R6.64] ;  /* 0x00000008060f7981 */ /* 0x001ea8000c1e9900 */
[----:B------:R-:W2:Y:S04]  /*07f0*/  LDG.E.CONSTANT R8, desc[UR8][R8.64] ;  /* 0x0000000808087981 */ /* 0x000ea8000c1e9900 */
[----:B------:R-:W3:Y:S04]  /*0800*/  LDG.E.CONSTANT R19, desc[UR8][R6.64+0x4] ;  /* 0x0000040806137981 */ /* 0x000ee8000c1e9900 */
[----:B------:R-:W3:Y:S01]  /*0810*/  LDG.E.CONSTANT R16, desc[UR8][R16.64+0x4] ;  /* 0x0000040810107981 */ /* 0x000ee2000c1e9900 */
[----:B------:R-:W-:Y:S01]  /*0820*/  UIADD3 UR4, UPT, UPT, UR4, 0x2, URZ ;  /* 0x0000000204047890 */ /* 0x000fe2000fffe0ff */
[----:B--2---:R-:W-:-:S04]  /*0830*/  FFMA R14, R15, R8, R14 ;  /* 0x000000080f0e7223 */ /* 0x004fc8000000000e */
[----:B---3--:R-:W-:-:S07]  /*0840*/  FFMA R14, R19, R16, R14 ;  /* 0x00000010130e7223 */ /* 0x008fce000000000e */
.L_x_57:
[----:B------:R-:W-:Y:S05]  /*0850*/  BRA.U !UP2, `(.L_x_55) ;  /* 0x000000010a2c7547 */ /* 0x000fea000b800000 */
[----:B------:R-:W1:Y:S01]  /*0860*/  LDC.64 R8, c[0x0][0x388] ;  /* 0x0000e200ff087b82 */ /* 0x000e620000000a00 */
[----:B------:R-:W2:Y:S01]  /*0870*/  LDCU.64 UR10, c[0x0][0x380] ;  /* 0x00007000ff0a77ac */ /* 0x000ea20008000a00 */
[----:B------:R-:W-:Y:S02]  /*0880*/  IADD3 R7, P0, PT, R3, UR4, RZ ;  /* 0x0000000403077c10 */ /* 0x000fe4000ff1e0ff */
[----:B------:R-:W-:Y:S02]  /*0890*/  IADD3 R13, PT, PT, R13, UR4, RZ ;  /* 0x000000040d0d7c10 */ /* 0x000fe4000fffe0ff */
[----:B------:R-:W-:Y:S02]  /*08a0*/  IADD3.X R16, PT, PT, RZ, R10, RZ, P0, !PT ;  /* 0x0000000aff107210 */ /* 0x000fe400007fe4ff */
[----:B--2---:R-:W-:-:S04]  /*08b0*/  LEA R6, P0, R7, UR10, 0x2 ;  /* 0x0000000a07067c11 */ /* 0x004fc8000f8010ff */
[----:B------:R-:W-:Y:S01]  /*08c0*/  LEA.HI.X R7, R7, UR11, R16, 0x2, P0 ;  /* 0x0000000b07077c11 */ /* 0x000fe200080f1410 */
[----:B-1----:R-:W-:-:S05]  /*08d0*/  IMAD.WIDE.U32 R8, R13, 0x4, R8 ;  /* 0x000000040d087825 */ /* 0x002fca00078e0008 */
[----:B0-----:R-:W2:Y:S04]  /*08e0*/  LDG.E.CONSTANT R7, desc[UR8][R6.64] ;  /* 0x0000000806077981 */ /* 0x001ea8000c1e9900 */
[----:B------:R-:W2:Y:S02]  /*08f0*/  LDG.E.CONSTANT R8, desc[UR8][R8.64] ;  /* 0x0000000808087981 */ /* 0x000ea4000c1e9900 */
[----:B--2---:R-:W-:-:S07]  /*0900*/  FFMA R14, R7, R8, R14 ;  /* 0x00000008070e7223 */ /* 0x004fce000000000e */
.L_x_55:
[----:B------:R-:W1:Y:S01]  /*0910*/  LDC.64 R6, c[0x0][0x3a0] ;  /* 0x0000e800ff067b82 */ /* 0x000e620000000a00 */
[----:B------:R-:W2:Y:S01]  /*0920*/  LDCU UR10, c[0x0][0x3a8] ;  /* 0x00007500ff0a77ac */ /* 0x000ea20008000800 */
[----:B------:R-:W3:Y:S01]  /*0930*/  LDCU UR4, c[0x0][0x3b0] ;  /* 0x00007600ff0477ac */ /* 0x000ee20008000800 */
[----:B--2---:R-:W-:Y:S01]  /*0940*/  IMAD R13, R2, UR10, R11 ;  /* 0x0000000a020d7c24 */ /* 0x004fe2000f8e020b */
[----:B------:R-:W-:Y:S01]  /*0950*/  IADD3 R11, PT, PT, R11, 0x1, RZ ;  /* 0x000000010b0b7810 */ /* 0x000fe20007ffe0ff */
[----:B---3--:R-:W-:Y:S02]  /*0960*/  FMUL R9, R14, UR4 ;  /* 0x000000040e097c20 */ /* 0x008fe40008400000 */
[----:B-1----:R-:W-:Y:S01]  /*0970*/  IMAD.WIDE R6, R13, 0x4, R6 ;  /* 0x000000040d067825 */ /* 0x002fe200078e0206 */
[----:B------:R-:W-:Y:S02]  /*0980*/  ISETP.NE.AND P0, PT, R11, UR10, PT ;  /* 0x0000000a0b007c0c */ /* 0x000fe4000bf05270 */
[----:B------:R-:W-:-:S02]  /*0990*/  FMNMX R4, R9, R4, !PT ;  /* 0x0000000409047209 */ /* 0x000fc40007800000 */
[----:B0-----:R1:W-:Y:S09]  /*09a0*/  STG.E desc[UR8][R6.64], R9 ;  /* 0x0000000906007986 */ /* 0x0013f2000c101908 */
[----:B------:R-:W-:Y:S05]  /*09b0*/  @P0 BRA `(.L_x_58) ;  /* 0xfffffff800100947 */ /* 0x000fea000383ffff */
.L_x_52:
[----:B------:R-:W-:Y:S01]  /*09c0*/  UISETP.GE.AND UP0, UPT, UR10, 0x1, UPT ;  /* 0x000000010a00788c */ /* 0x000fe2000bf06270 */
[----:B------:R-:W-:-:S08]  /*09d0*/  HFMA2 R5, -RZ, RZ, 0, 0 ;  /* 0x00000000ff057431 */ /* 0x000fd000000001ff */
[----:B------:R-:W-:Y:S05]  /*09e0*/  BRA.U !UP0, `(.L_x_59) ;  /* 0x0000000d089c7547 */ /* 0x000fea000b800000 */
[----:B------:R-:W-:Y:S02]  /*09f0*/  UISETP.GE.U32.AND UP2, UPT, UR10, 0x8, UPT ;  /* 0x000000080a00788c */ /* 0x000fe4000bf46070 */
[----:B------:R-:W-:Y:S01]  /*0a00*/  IMAD R8, R2, UR10, RZ ;  /* 0x0000000a02087c24 */ /* 0x000fe2000f8e02ff */
[----:B------:R-:W-:Y:S01]  /*0a10*/  ULOP3.LUT UR11, UR10, 0x7, URZ, 0xc0, !UPT ;  /* 0x000000070a0b7892 */ /* 0x000fe2000f8ec0ff */
[----:B------:R-:W-:Y:S01]  /*0a20*/  MOV R5, RZ ;  /* 0x000000ff00057202 */ /* 0x000fe20000000f00 */
[----:B------:R-:W-:Y:S02]  /*0a30*/  UMOV UR4, URZ ;  /* 0x000000ff00047c82 */ /* 0x000fe40008000000 */
[----:B------:R-:W-:Y:S02]  /*0a40*/  UISETP.NE.AND UP1, UPT, UR11, URZ, UPT ;  /* 0x000000ff0b00728c */ /* 0x000fe4000bf25270 */
[----:B------:R-:W-:Y:S09]  /*0a50*/  BRA.U !UP2, `(.L_x_60) ;  /* 0x000000050ac07547 */ /* 0x000ff2000b800000 */
[----:B------:R-:W2:Y:S01]  /*0a60*/  LDCU.64 UR6, c[0x0][0x3a0] ;  /* 0x00007400ff0677ac */ /* 0x000ea20008000a00 */
[----:B------:R-:W-:Y:S02]  /*0a70*/  MOV R5, RZ ;  /* 0x000000ff00057202 */ /* 0x000fe40000000f00 */
[----:B-1----:R-:W-:Y:S01]  /*0a80*/  MOV R9, R8 ;  /* 0x0000000800097202 */ /* 0x002fe20000000f00 */
[----:B------:R-:W-:-:S04]  /*0a90*/  ULOP3.LUT UR4, UR10, 0x7ffffff8, URZ, 0xc0, !UPT ;  /* 0x7ffffff80a047892 */ /* 0x000fc8000f8ec0ff */
[----:B------:R-:W-:Y:S02]  /*0aa0*/  UIADD3 UR12, UPT, UPT, -UR4, URZ, URZ ;  /* 0x000000ff040c7290 */ /* 0x000fe4000fffe1ff */
[----:B--2---:R-:W-:-:S04]  /*0ab0*/  UIADD3 UR5, UP2, UPT, UR6, 0x10, URZ ;  /* 0x0000001006057890 */ /* 0x004fc8000ff5e0ff */
[----:B------:R-:W-:-:S12]  /*0ac0*/  UIADD3.X UR6, UPT, UPT, URZ, UR7, URZ, UP2, !UPT ;  /* 0x00000007ff067290 */ /* 0x000fd800097fe4ff */
.L_x_61:
[----:B------:R-:W-:Y:S02]  /*0ad0*/  MOV R6, UR5 ;  /* 0x0000000500067c02 */ /* 0x000fe40008000f00 */
[----:B------:R-:W-:-:S03]  /*0ae0*/  MOV R7, UR6 ;  /* 0x0000000600077c02 */ /* 0x000fc60008000f00 */
[----:B------:R-:W-:-:S05]  /*0af0*/  IMAD.WIDE R6, R9, 0x4, R6 ;  /* 0x0000000409067825 */ /* 0x000fca00078e0206 */
[----:B0-----:R-:W2:Y:S04]  /*0b00*/  LDG.E R11, desc[UR8][R6.64+-0x10] ;  /* 0xfffff008060b7981 */ /* 0x001ea8000c1e1900 */
[----:B------:R-:W3:Y:S04]  /*0b10*/  LDG.E R25, desc[UR8][R6.64+-0xc] ;  /* 0xfffff40806197981 */ /* 0x000ee8000c1e1900 */
[----:B------:R-:W4:Y:S04]  /*0b20*/  LDG.E R27, desc[UR8][R6.64+-0x8] ;  /* 0xfffff808061b7981 */ /* 0x000f28000c1e1900 */
[----:B------:R-:W5:Y:S04]  /*0b30*/  LDG.E R19, desc[UR8][R6.64] ;  /* 0x0000000806137981 */ /* 0x000f68000c1e1900 */
[----:B------:R-:W5:Y:S04]  /*0b40*/  LDG.E R17, desc[UR8][R6.64+0x4] ;  /* 0x0000040806117981 */ /* 0x000f68000c1e1900 */
[----:B------:R-:W5:Y:S04]  /*0b50*/  LDG.E R29, desc[UR8][R6.64+-0x4] ;  /* 0xfffffc08061d7981 */ /* 0x000f68000c1e1900 */
[----:B------:R-:W5:Y:S04]  /*0b60*/  LDG.E R23, desc[UR8][R6.64+0x8] ;  /* 0x0000080806177981 */ /* 0x000f68000c1e1900 */
[----:B------:R-:W5:Y:S01]  /*0b70*/  LDG.E R21, desc[UR8][R6.64+0xc] ;  /* 0x00000c0806157981 */ /* 0x000f62000c1e1900 */
[----:B------:R-:W-:Y:S01]  /*0b80*/  HFMA2 R15, -RZ, RZ, 0.96630859375, -0.0022525787353515625 ;  /* 0x3bbb989dff0f7431 */ /* 0x000fe200000001ff */
[----:B------:R-:W-:Y:S01]  /*0b90*/  MOV R14, 0x437c0000 ;  /* 0x437c0000000e7802 */ /* 0x000fe20000000f00 */
[----:B------:R-:W-:-:S04]  /*0ba0*/  UIADD3 UR12, UPT, UPT, UR12, 0x8, URZ ;  /* 0x000000080c0c7890 */ /* 0x000fc8000fffe0ff */
[----:B------:R-:W-:Y:S01]  /*0bb0*/  UISETP.NE.AND UP2, UPT, UR12, URZ, UPT ;  /* 0x000000ff0c00728c */ /* 0x000fe2000bf45270 */
[----:B------:R-:W-:Y:S01]  /*0bc0*/  IADD3 R9, PT, PT, R9, 0x8, RZ ;  /* 0x0000000809097810 */ /* 0x000fe20007ffe0ff */
[----:B--2---:R-:W-:-:S04]  /*0bd0*/  FADD R10, R11, -R4 ;  /* 0x800000040b0a7221 */ /* 0x004fc80000000000 */
[----:B------:R-:W-:-:S04]  /*0be0*/  FFMA.SAT R11, R10, R15, 0.5 ;  /* 0x3f0000000a0b7423 */ /* 0x000fc8000000200f */
[----:B------:R-:W-:-:S04]  /*0bf0*/  FFMA.RM R11, R11, R14, 12582913 ;  /* 0x4b4000010b0b7423 */ /* 0x000fc8000000400e */
[----:B------:R-:W-:Y:S01]  /*0c00*/  FADD R13, R11, -12583039 ;  /* 0xcb40007f0b0d7421 */ /* 0x000fe20000000000 */
[----:B---3--:R-:W-:-:S03]  /*0c10*/  FADD R20, R25, -R4 ;  /* 0x8000000419147221 */ /* 0x008fc60000000000 */
[----:B------:R-:W-:Y:S01]  /*0c20*/  FFMA R13, R10, 1.4426950216293334961, -R13 ;  /* 0x3fb8aa3b0a0d7823 */ /* 0x000fe2000000080d */
[----:B----4-:R-:W-:-:S03]  /*0c30*/  FADD R18, R27, -R4 ;  /* 0x800000041b127221 */ /* 0x010fc60000000000 */
[----:B------:R-:W-:Y:S01]  /*0c40*/  FFMA R12, R10, 1.925963033500011079e-08, R13 ;  /* 0x32a570600a0c7823 */ /* 0x000fe2000000000d */
[----:B------:R-:W-:-:S04]  /*0c50*/  FFMA.SAT R13, R20, R15, 0.5 ;  /* 0x3f000000140d7423 */ /* 0x000fc8000000200f */
[-C--:B------:R-:W-:Y:S01]  /*0c60*/  FFMA.RM R10, R13, R14.reuse, 12582913 ;  /* 0x4b4000010d0a7423 */ /* 0x080fe2000000400e */
[-C--:B------:R-:W-:Y:S01]  /*0c70*/  FFMA.SAT R13, R18, R15.reuse, 0.5 ;  /* 0x3f000000120d7423 */ /* 0x080fe2000000200f */
[----:B------:R-:W0:Y:S03]  /*0c80*/  MUFU.EX2 R12, R12 ;  /* 0x0000000c000c7308 */ /* 0x000e260000000800 */
[-C--:B------:R-:W-:Y:S01]  /*0c90*/  FFMA.RM R13, R13, R14.reuse, 12582913 ;  /* 0x4b4000010d0d7423 */ /* 0x080fe2000000400e */
[--C-:B-----5:R-:W-:Y:S01]  /*0ca0*/  FADD R24, R19, -R4.reuse ;  /* 0x8000000413187221 */ /* 0x120fe20000000000 */
[--C-:B------:R-:W-:Y:S02]  /*0cb0*/  FADD R22, R17, -R4.reuse ;  /* 0x8000000411167221 */ /* 0x100fe40000000000 */
[----:B------:R-:W-:Y:S01]  /*0cc0*/  FADD R27, R13, -12583039 ;  /* 0xcb40007f0d1b7421 */ /* 0x000fe20000000000 */
[----:B------:R-:W-:Y:S01]  /*0cd0*/  FADD R16, R29, -R4 ;  /* 0x800000041d107221 */ /* 0x000fe20000000000 */
[-C--:B------:R-:W-:Y:S01]  /*0ce0*/  FFMA.SAT R19, R24, R15.reuse, 0.5 ;  /* 0x3f00000018137423 */ /* 0x080fe2000000200f */
[-C--:B------:R-:W-:Y:S01]  /*0cf0*/  FFMA.SAT R17, R22, R15.reuse, 0.5 ;  /* 0x3f00000016117423 */ /* 0x080fe2000000200f */
[----:B------:R-:W-:Y:S01]  /*0d00*/  FFMA R27, R18, 1.4426950216293334961, -R27 ;  /* 0x3fb8aa3b121b7823 */ /* 0x000fe2000000081b */
[----:B------:R-:W-:Y:S01]  /*0d10*/  SHF.L.U32 R11, R11, 0x17, RZ ;  /* 0x000000170b0b7819 */ /* 0x000fe200000006ff */
[----:B------:R-:W-:Y:S01]  /*0d20*/  FFMA.SAT R29, R16, R15, 0.5 ;  /* 0x3f000000101d7423 */ /* 0x000fe2000000200f */
[-C--:B------:R-:W-:Y:S01]  /*0d30*/  FFMA.RM R19, R19, R14.reuse, 12582913 ;  /* 0x4b40000113137423 */ /* 0x080fe2000000400e */
[----:B------:R-:W-:Y:S01]  /*0d40*/  FFMA R27, R18, 1.925963033500011079e-08, R27 ;  /* 0x32a57060121b7823 */ /* 0x000fe2000000001b */
[----:B------:R-:W-:Y:S01]  /*0d50*/  FFMA.RM R18, R17, R14, 12582913 ;  /* 0x4b40000111127423 */ /* 0x000fe2000000400e */
[----:B0-----:R-:W-:Y:S01]  /*0d60*/  FMUL R12, R11, R12 ;  /* 0x0000000c0b0c7220 */ /* 0x001fe20000400000 */
[----:B------:R-:W-:Y:S01]  /*0d70*/  FFMA.RM R11, R29, R14, 12582913 ;  /* 0x4b4000011d0b7423 */ /* 0x000fe2000000400e */
[----:B------:R-:W-:Y:S01]  /*0d80*/  FADD R17, R19, -12583039 ;  /* 0xcb40007f13117421 */ /* 0x000fe20000000000 */
[----:B------:R-:W-:-:S03]  /*0d90*/  FADD R29, R18, -12583039 ;  /* 0xcb40007f121d7421 */ /* 0x000fc60000000000 */
[----:B------:R-:W-:Y:S01]  /*0da0*/  FFMA R17, R24, 1.4426950216293334961, -R17 ;  /* 0x3fb8aa3b18117823 */ /* 0x000fe20000000811 */
[----:B------:R-:W-:Y:S01]  /*0db0*/  FFMA R29, R22, 1.4426950216293334961, -R29 ;  /* 0x3fb8aa3b161d7823 */ /* 0x000fe2000000081d */
[----:B------:R-:W-:Y:S02]  /*0dc0*/  FADD R25, R10, -12583039 ;  /* 0xcb40007f0a197421 */ /* 0x000fe40000000000 */
[----:B------:R-:W-:Y:S01]  /*0dd0*/  FFMA R24, R24, 1.925963033500011079e-08, R17 ;  /* 0x32a5706018187823 */ /* 0x000fe20000000011 */
[----:B------:R-:W-:Y:S01]  /*0de0*/  FFMA R17, R22, 1.925963033500011079e-08, R29 ;  /* 0x32a5706016117823 */ /* 0x000fe2000000001d */
[--C-:B------:R-:W-:Y:S01]  /*0df0*/  FADD R22, R23, -R4.reuse ;  /* 0x8000000417167221 */ /* 0x100fe20000000000 */
[----:B------:R-:W-:Y:S01]  /*0e00*/  FADD R26, R21, -R4 ;  /* 0x80000004151a7221 */ /* 0x000fe20000000000 */
[----:B------:R-:W-:Y:S02]  /*0e10*/  FFMA R25, R20, 1.4426950216293334961, -R25 ;  /* 0x3fb8aa3b14197823 */ /* 0x000fe40000000819 */
[-C--:B------:R-:W-:Y:S01]  /*0e20*/  FFMA.SAT R21, R22, R15.reuse, 0.5 ;  /* 0x3f00000016157423 */ /* 0x080fe2000000200f */
[----:B------:R-:W-:Y:S01]  /*0e30*/  FFMA.SAT R23, R26, R15, 0.5 ;  /* 0x3f0000001a177423 */ /* 0x000fe2000000200f */
[----:B------:R-:W-:Y:S01]  /*0e40*/  FFMA R20, R20, 1.925963033500011079e-08, R25 ;  /* 0x32a5706014147823 */ /* 0x000fe20000000019 */
[----:B------:R-:W-:Y:S01]  /*0e50*/  FADD R25, R11, -12583039 ;  /* 0xcb40007f0b197421 */ /* 0x000fe20000000000 */
[-C--:B------:R-:W-:Y:S01]  /*0e60*/  FFMA.RM R15, R21, R14.reuse, 12582913 ;  /* 0x4b400001150f7423 */ /* 0x080fe2000000400e */
[----:B------:R-:W-:-:S02]  /*0e70*/  FFMA.RM R14, R23, R14, 12582913 ;  /* 0x4b400001170e7423 */ /* 0x000fc4000000400e */
[----:B------:R-:W-:Y:S01]  /*0e80*/  FFMA R25, R16, 1.4426950216293334961, -R25 ;  /* 0x3fb8aa3b10197823 */ /* 0x000fe20000000819 */
[----:B------:R-:W-:Y:S01]  /*0e90*/  FADD R21, R15, -12583039 ;  /* 0xcb40007f0f157421 */ /* 0x000fe20000000000 */
[----:B------:R-:W-:Y:S02]  /*0ea0*/  FADD R23, R14, -12583039 ;  /* 0xcb40007f0e177421 */ /* 0x000fe40000000000 */
[----:B------:R-:W-:Y:S01]  /*0eb0*/  FFMA R25, R16, 1.925963033500011079e-08, R25 ;  /* 0x32a5706010197823 */ /* 0x000fe20000000019 */
[C---:B------:R-:W-:Y:S01]  /*0ec0*/  FFMA R21, R22.reuse, 1.4426950216293334961, -R21 ;  /* 0x3fb8aa3b16157823 */ /* 0x040fe20000000815 */
[----:B------:R0:W-:Y:S03]  /*0ed0*/  MUFU.EX2 R16, R27 ;  /* 0x0000001b00107308 */ /* 0x0001e60000000800 */
[----:B------:R-:W-:Y:S01]  /*0ee0*/  FFMA R21, R22, 1.925963033500011079e-08, R21 ;  /* 0x32a5706016157823 */ /* 0x000fe20000000015 */
[----:B0-----:R-:W-:-:S04]  /*0ef0*/  FFMA R27, R26, 1.4426950216293334961, -R23 ;  /* 0x3fb8aa3b1a1b7823 */ /* 0x001fc80000000817 */
[----:B------:R-:W0:Y:S01]  /*0f00*/  MUFU.EX2 R20, R20 ;  /* 0x0000001400147308 */ /* 0x000e220000000800 */
[----:B------:R-:W-:Y:S01]  /*0f10*/  SHF.L.U32 R23, R10, 0x17, RZ ;  /* 0x000000170a177819 */ /* 0x000fe200000006ff */
[----:B------:R-:W-:Y:S01]  /*0f20*/  FFMA R27, R26, 1.925963033500011079e-08, R27 ;  /* 0x32a570601a1b7823 */ /* 0x000fe2000000001b */
[----:B------:R-:W-:-:S05]  /*0f30*/  FADD R10, R12, R5 ;  /* 0x000000050c0a7221 */ /* 0x000fca0000000000 */
[----:B------:R-:W1:Y:S01]  /*0f40*/  MUFU.EX2 R25, R25 ;  /* 0x0000001900197308 */ /* 0x000e620000000800 */
[----:B------:R-:W-:-:S07]  /*0f50*/  SHF.L.U32 R13, R13, 0x17, RZ ;  /* 0x000000170d0d7819 */ /* 0x000fce00000006ff */
[----:B------:R-:W2:Y:S08]  /*0f60*/  MUFU.EX2 R24, R24 ;  /* 0x0000001800187308 */ /* 0x000eb00000000800 */
[----:B------:R-:W3:Y:S08]  /*0f70*/  MUFU.EX2 R17, R17 ;  /* 0x0000001100117308 */ /* 0x000ef00000000800 */
[----:B------:R-:W4:Y:S08]  /*0f80*/  MUFU.EX2 R21, R21 ;  /* 0x0000001500157308 */ /* 0x000f300000000800 */
[----:B------:R-:W5:Y:S01]  /*0f90*/  MUFU.EX2 R5, R27 ;  /* 0x0000001b00057308 */ /* 0x000f620000000800 */
[----:B0-----:R-:W-:Y:S01]  /*0fa0*/  FMUL R23, R23, R20 ;  /* 0x0000001417177220 */ /* 0x001fe20000400000 */
[----:B------:R-:W-:Y:S01]  /*0fb0*/  FMUL R13, R13, R16 ;  /* 0x000000100d0d7220 */ /* 0x000fe20000400000 */
[----:B------:R-:W-:-:S02]  /*0fc0*/  SHF.L.U32 R16, R11, 0x17, RZ ;  /* 0x000000170b107819 */ /* 0x000fc400000006ff */
[----:B------:R-:W-:Y:S02]  /*0fd0*/  SHF.L.U32 R19, R19, 0x17, RZ ;  /* 0x0000001713137819 */ /* 0x000fe400000006ff */
[----:B------:R-:W-:Y:S02]  /*0fe0*/  SHF.L.U32 R18, R18, 0x17, RZ ;  /* 0x0000001712127819 */ /* 0x000fe400000006ff */
[----:B------:R-:W-:Y:S02]  /*0ff0*/  SHF.L.U32 R20, R15, 0x17, RZ ;  /* 0x000000170f147819 */ /* 0x000fe400000006ff */
[----:B------:R-:W-:Y:S01]  /*1000*/  SHF.L.U32 R14, R14, 0x17, RZ ;  /* 0x000000170e0e7819 */ /* 0x000fe200000006ff */
[----:B-1----:R-:W-:Y:S01]  /*1010*/  FMUL R25, R16, R25 ;  /* 0x0000001910197220 */ /* 0x002fe20000400000 */
[----:B--2---:R-:W-:Y:S01]  /*1020*/  FMUL R19, R19, R24 ;  /* 0x0000001813137220 */ /* 0x004fe20000400000 */
[----:B---3--:R-:W-:Y:S01]  /*1030*/  FMUL R17, R18, R17 ;  /* 0x0000001112117220 */ /* 0x008fe20000400000 */
[----:B----4-:R-:W-:Y:S01]  /*1040*/  FMUL R21, R20, R21 ;  /* 0x0000001514157220 */ /* 0x010fe20000400000 */
[----:B------:R-:W-:Y:S01]  /*1050*/  FADD R10, R10, R23 ;  /* 0x000000170a0a7221 */ /* 0x000fe20000000000 */
[----:B-----5:R-:W-:Y:S01]  /*1060*/  FMUL R11, R14, R5 ;  /* 0x000000050e0b7220 */ /* 0x020fe20000400000 */
[----:B------:R2:W-:Y:S02]  /*1070*/  STG.E desc[UR8][R6.64+-0x10], R12 ;  /* 0xfffff00c06007986 */ /* 0x0005e4000c101908 */
[----:B------:R-:W-:-:S02]  /*1080*/  FADD R10, R10, R13 ;  /* 0x0000000d0a0a7221 */ /* 0x000fc40000000000 */
[----:B------:R2:W-:Y:S04]  /*1090*/  STG.E desc[UR8][R6.64+-0xc], R23 ;  /* 0xfffff41706007986 */ /* 0x0005e8000c101908 */
[----:B------:R2:W-:Y:S04]  /*10a0*/  STG.E desc[UR8][R6.64+-0x8], R13 ;  /* 0xfffff80d06007986 */ /* 0x0005e8000c101908 */
[----:B------:R2:W-:Y:S04]  /*10b0*/  STG.E desc[UR8][R6.64+-0x4], R25 ;  /* 0xfffffc1906007986 */ /* 0x0005e8000c101908 */
[----:B------:R2:W-:Y:S04]  /*10c0*/  STG.E desc[UR8][R6.64], R19 ;  /* 0x0000001306007986 */ /* 0x0005e8000c101908 */
[----:B------:R2:W-:Y:S04]  /*10d0*/  STG.E desc[UR8][R6.64+0x4], R17 ;  /* 0x0000041106007986 */ /* 0x0005e8000c101908 */
[----:B------:R2:W-:Y:S04]  /*10e0*/  STG.E desc[UR8][R6.64+0x8], R21 ;  /* 0x0000081506007986 */ /* 0x0005e8000c101908 */
[----:B------:R2:W-:Y:S01]  /*10f0*/  STG.E desc[UR8][R6.64+0xc], R11 ;  /* 0x00000c0b06007986 */ /* 0x0005e2000c101908 */
[----:B------:R-:W-:-:S04]  /*1100*/  FADD R10, R10, R25 ;  /* 0x000000190a0a7221 */ /* 0x000fc80000000000 */
[----:B------:R-:W-:-:S04]  /*1110*/  FADD R10, R10, R19 ;  /* 0x000000130a0a7221 */ /* 0x000fc80000000000 */
[----:B------:R-:W-:-:S04]  /*1120*/  FADD R10, R10, R17 ;  /* 0x000000110a0a7221 */ /* 0x000fc80000000000 */
[----:B------:R-:W-:-:S04]  /*1130*/  FADD R10, R10, R21 ;  /* 0x000000150a0a7221 */ /* 0x000fc80000000000 */
[----:B------:R-:W-:Y:S01]  /*1140*/  FADD R5, R10, R11 ;  /* 0x0000000b0a057221 */ /* 0x000fe20000000000 */
[----:B--2---:R-:W-:Y:S06]  /*1150*/  BRA.U UP2, `(.L_x_61) ;  /* 0xfffffff9025c7547 */ /* 0x004fec000b83ffff */
.L_x_60:
[----:B------:R-:W-:Y:S05]  /*1160*/  BRA.U !UP1, `(.L_x_59) ;  /* 0x0000000509bc7547 */ /* 0x000fea000b800000 */
[----:B------:R-:W-:Y:S02]  /*1170*/  UISETP.GE.U32.AND UP1, UPT, UR11, 0x4, UPT ;  /* 0x000000040b00788c */ /* 0x000fe4000bf26070 */
[----:B------:R-:W-:-:S04]  /*1180*/  ULOP3.LUT UR5, UR10, 0x3, URZ, 0xc0, !UPT ;  /* 0x000000030a057892 */ /* 0x000fc8000f8ec0ff */
[----:B------:R-:W-:-:S03]  /*1190*/  UISETP.NE.AND UP2, UPT, UR5, URZ, UPT ;  /* 0x000000ff0500728c */ /* 0x000fc6000bf45270 */
[----:B------:R-:W-:Y:S08]  /*11a0*/  BRA.U !UP1, `(.L_x_62) ;  /* 0x0000000109d87547 */ /* 0x000ff0000b800000 */
[----:B-1----:R-:W1:Y:S01]  /*11b0*/  LDC.64 R6, c[0x0][0x3a0] ;  /* 0x0000e800ff067b82 */ /* 0x002e620000000a00 */
[----:B------:R-:W-:-:S05]  /*11c0*/  IADD3 R9, PT, PT, R8, UR4, RZ ;  /* 0x0000000408097c10 */ /* 0x000fca000fffe0ff */
[----:B-1----:R-:W-:-:S05]  /*11d0*/  IMAD.WIDE R6, R9, 0x4, R6 ;  /* 0x0000000409067825 */ /* 0x002fca00078e0206 */
[----:B0-----:R-:W2:Y:S04]  /*11e0*/  LDG.E R9, desc[UR8][R6.64] ;  /* 0x0000000806097981 */ /* 0x001ea8000c1e1900 */
[----:B------:R-:W3:Y:S04]  /*11f0*/  LDG.E R15, desc[UR8][R6.64+0x4] ;  /* 0x00000408060f7981 */ /* 0x000ee8000c1e1900 */
[----:B------:R-:W4:Y:S04]  /*1200*/  LDG.E R13, desc[UR8][R6.64+0x8] ;  /* 0x00000808060d7981 */ /* 0x000f28000c1e1900 */
[----:B------:R-:W5:Y:S01]  /*1210*/  LDG.E R19, desc[UR8][R6.64+0xc] ;  /* 0x00000c0806137981 */ /* 0x000f62000c1e1900 */
[----:B------:R-:W-:Y:S01]  /*1220*/  HFMA2 R12, -RZ, RZ, 0.96630859375, -0.0022525787353515625 ;  /* 0x3bbb989dff0c7431 */ /* 0x000fe200000001ff */
[----:B------:R-:W-:Y:S01]  /*1230*/  UIADD3 UR4, UPT, UPT, UR4, 0x4, URZ ;  /* 0x0000000404047890 */ /* 0x000fe2000fffe0ff */
[----:B--2---:R-:W-:Y:S01]  /*1240*/  FADD R17, R9, -R4 ;  /* 0x8000000409117221 */ /* 0x004fe20000000000 */
[----:B------:R-:W-:-:S03]  /*1250*/  MOV R9, 0x437c0000 ;  /* 0x437c000000097802 */ /* 0x000fc60000000f00 */
[----:B------:R-:W-:Y:S01]  /*1260*/  FFMA.SAT R10, R17, R12, 0.5 ;  /* 0x3f000000110a7423 */ /* 0x000fe2000000200c */
[----:B---3--:R-:W-:-:S03]  /*1270*/  FADD R15, R15, -R4 ;  /* 0x800000040f0f7221 */ /* 0x008fc60000000000 */
[-C--:B------:R-:W-:Y:S01]  /*1280*/  FFMA.RM R10, R10, R9.reuse, 12582913 ;  /* 0x4b4000010a0a7423 */ /* 0x080fe20000004009 */
[-C--:B------:R-:W-:Y:S01]  /*1290*/  FFMA.SAT R16, R15, R12.reuse, 0.5 ;  /* 0x3f0000000f107423 */ /* 0x080fe2000000200c */
[----:B----4-:R-:W-:Y:S02]  /*12a0*/  FADD R13, R13, -R4 ;  /* 0x800000040d0d7221 */ /* 0x010fe40000000000 */
[----:B------:R-:W-:Y:S01]  /*12b0*/  FADD R14, R10, -12583039 ;  /* 0xcb40007f0a0e7421 */ /* 0x000fe20000000000 */
[----:B------:R-:W-:Y:S01]  /*12c0*/  FFMA.RM R11, R16, R9, 12582913 ;  /* 0x4b400001100b7423 */ /* 0x000fe20000004009 */
[----:B------:R-:W-:Y:S02]  /*12d0*/  FFMA.SAT R20, R13, R12, 0.5 ;  /* 0x3f0000000d147423 */ /* 0x000fe4000000200c */
[----:B------:R-:W-:Y:S01]  /*12e0*/  FFMA R14, R17, 1.4426950216293334961, -R14 ;  /* 0x3fb8aa3b110e7823 */ /* 0x000fe2000000080e */
[C---:B------:R-:W-:Y:S01]  /*12f0*/  FADD R18, R11.reuse, -12583039 ;  /* 0xcb40007f0b127421 */ /* 0x040fe20000000000 */
[----:B------:R-:W-:-:S02]  /*1300*/  SHF.L.U32 R11, R11, 0x17, RZ ;  /* 0x000000170b0b7819 */ /* 0x000fc400000006ff */
[----:B------:R-:W-:Y:S01]  /*1310*/  FFMA R16, R17, 1.925963033500011079e-08, R14 ;  /* 0x32a5706011107823 */ /* 0x000fe2000000000e */
[----:B-----5:R-:W-:Y:S01]  /*1320*/  FADD R17, R19, -R4 ;  /* 0x8000000413117221 */ /* 0x020fe20000000000 */
[-C--:B------:R-:W-:Y:S01]  /*1330*/  FFMA.RM R14, R20, R9.reuse, 12582913 ;  /* 0x4b400001140e7423 */ /* 0x080fe20000004009 */
[----:B------:R-:W-:Y:S02]  /*1340*/  FFMA R18, R15, 1.4426950216293334961, -R18 ;  /* 0x3fb8aa3b0f127823 */ /* 0x000fe40000000812 */
[----:B------:R-:W-:Y:S01]  /*1350*/  FFMA.SAT R20, R17, R12, 0.5 ;  /* 0x3f00000011147423 */ /* 0x000fe2000000200c */
[----:B------:R-:W-:Y:S01]  /*1360*/  FADD R12, R14, -12583039 ;  /* 0xcb40007f0e0c7421 */ /* 0x000fe20000000000 */
[----:B------:R-:W-:Y:S01]  /*1370*/  FFMA R18, R15, 1.925963033500011079e-08, R18 ;  /* 0x32a570600f127823 */ /* 0x000fe20000000012 */
[----:B------:R-:W0:Y:S01]  /*1380*/  MUFU.EX2 R16, R16 ;  /* 0x0000001000107308 */ /* 0x000e220000000800 */
[----:B------:R-:W-:Y:S01]  /*1390*/  FFMA.RM R20, R20, R9, 12582913 ;  /* 0x4b40000114147423 */ /* 0x000fe20000004009 */
[----:B------:R-:W-:Y:S01]  /*13a0*/  FFMA R12, R13, 1.4426950216293334961, -R12 ;  /* 0x3fb8aa3b0d0c7823 */ /* 0x000fe2000000080c */
[----:B------:R-:W-:-:S02]  /*13b0*/  SHF.L.U32 R9, R10, 0x17, RZ ;  /* 0x000000170a097819 */ /* 0x000fc400000006ff */
[----:B------:R-:W-:Y:S01]  /*13c0*/  FADD R22, R20, -12583039 ;  /* 0xcb40007f14167421 */ /* 0x000fe20000000000 */
[----:B------:R-:W-:Y:S01]  /*13d0*/  FFMA R12, R13, 1.925963033500011079e-08, R12 ;  /* 0x32a570600d0c7823 */ /* 0x000fe2000000000c */
[----:B------:R-:W-:Y:S01]  /*13e0*/  SHF.L.U32 R14, R14, 0x17, RZ ;  /* 0x000000170e0e7819 */ /* 0x000fe200000006ff */
[----:B------:R-:W1:Y:S01]  /*13f0*/  MUFU.EX2 R18, R18 ;  /* 0x0000001200127308 */ /* 0x000e620000000800 */
[----:B------:R-:W-:Y:S01]  /*1400*/  FFMA R22, R17, 1.4426950216293334961, -R22 ;  /* 0x3fb8aa3b11167823 */ /* 0x000fe20000000816 */
[----:B------:R-:W-:-:S03]  /*1410*/  SHF.L.U32 R20, R20, 0x17, RZ ;  /* 0x0000001714147819 */ /* 0x000fc600000006ff */
[----:B------:R-:W-:-:S03]  /*1420*/  FFMA R22, R17, 1.925963033500011079e-08, R22 ;  /* 0x32a5706011167823 */ /* 0x000fc60000000016 */
[----:B------:R-:W2:Y:S01]  /*1430*/  MUFU.EX2 R13, R12 ;  /* 0x0000000c000d7308 */ /* 0x000ea20000000800 */
[----:B0-----:R-:W-:-:S04]  /*1440*/  FMUL R9, R9, R16 ;  /* 0x0000001009097220 */ /* 0x001fc80000400000 */
[----:B------:R-:W-:Y:S01]  /*1450*/  FADD R5, R5, R9 ;  /* 0x0000000905057221 */ /* 0x000fe20000000000 */
[----:B------:R3:W-:Y:S02]  /*1460*/  STG.E desc[UR8][R6.64], R9 ;  /* 0x0000000906007986 */ /* 0x0007e4000c101908 */
[----:B------:R-:W0:Y:S01]  /*1470*/  MUFU.EX2 R15, R22 ;  /* 0x00000016000f7308 */ /* 0x000e220000000800 */
[----:B-1----:R-:W-:-:S04]  /*1480*/  FMUL R11, R11, R18 ;  /* 0x000000120b0b7220 */ /* 0x002fc80000400000 */
[----:B------:R-:W-:Y:S01]  /*1490*/  FADD R5, R5, R11 ;  /* 0x0000000b05057221 */ /* 0x000fe20000000000 */
[----:B------:R3:W-:Y:S01]  /*14a0*/  STG.E desc[UR8][R6.64+0x4], R11 ;  /* 0x0000040b06007986 */ /* 0x0007e2000c101908 */
[----:B--2---:R-:W-:-:S04]  /*14b0*/  FMUL R13, R14, R13 ;  /* 0x0000000d0e0d7220 */ /* 0x004fc80000400000 */
[----:B------:R-:W-:Y:S01]  /*14c0*/  FADD R5, R5, R13 ;  /* 0x0000000d05057221 */ /* 0x000fe20000000000 */
[----:B------:R3:W-:Y:S01]  /*14d0*/  STG.E desc[UR8][R6.64+0x8], R13 ;  /* 0x0000080d06007986 */ /* 0x0007e2000c101908 */
[----:B0-----:R-:W-:-:S04]  /*14e0*/  FMUL R15, R20, R15 ;  /* 0x0000000f140f7220 */ /* 0x001fc80000400000 */
[----:B------:R-:W-:Y:S01]  /*14f0*/  FADD R5, R5, R15 ;  /* 0x0000000f05057221 */ /* 0x000fe20000000000 */
[----:B------:R3:W-:Y:S06]  /*1500*/  STG.E desc[UR8][R6.64+0xc], R15 ;  /* 0x00000c0f06007986 */ /* 0x0007ec000c101908 */
.L_x_62:
[----:B------:R-:W-:Y:S05]  /*1510*/  BRA.U !UP2, `(.L_x_59) ;  /* 0x000000010ad07547 */ /* 0x000fea000b800000 */
[----:B------:R-:W-:Y:S02]  /*1520*/  UISETP.NE.AND UP1, UPT, UR5, 0x1, UPT ;  /* 0x000000010500788c */ /* 0x000fe4000bf25270 */
[----:B------:R-:W-:-:S04]  /*1530*/  ULOP3.LUT UR6, UR10, 0x1, URZ, 0xc0, !UPT ;  /* 0x000000010a067892 */ /* 0x000fc8000f8ec0ff */
[----:B------:R-:W-:-:S03]  /*1540*/  UISETP.NE.U32.AND UP2, UPT, UR6, 0x1, UPT ;  /* 0x000000010600788c */ /* 0x000fc6000bf45070 */
[----:B------:R-:W-:Y:S08]  /*1550*/  BRA.U !UP1, `(.L_x_63) ;  /* 0x0000000109787547 */ /* 0x000ff0000b800000 */
[----:B-1-3--:R-:W1:Y:S01]  /*1560*/  LDC.64 R6, c[0x0][0x3a0] ;  /* 0x0000e800ff067b82 */ /* 0x00ae620000000a00 */
[----:B------:R-:W-:-:S05]  /*1570*/  IADD3 R9, PT, PT, R8, UR4, RZ ;  /* 0x0000000408097c10 */ /* 0x000fca000fffe0ff */
[----:B-1----:R-:W-:-:S05]  /*1580*/  IMAD.WIDE R6, R9, 0x4, R6 ;  /* 0x0000000409067825 */ /* 0x002fca00078e0206 */
[----:B0-----:R-:W2:Y:S04]  /*1590*/  LDG.E R11, desc[UR8][R6.64+0x4] ;  /* 0x00000408060b7981 */ /* 0x001ea8000c1e1900 */
[----:B------:R-:W3:Y:S01]  /*15a0*/  LDG.E R9, desc[UR8][R6.64] ;  /* 0x0000000806097981 */ /* 0x000ee2000c1e1900 */
[----:B------:R-:W-:Y:S01]  /*15b0*/  HFMA2 R12, -RZ, RZ, 0.96630859375, -0.0022525787353515625 ;  /* 0x3bbb989dff0c7431 */ /* 0x000fe200000001ff */
[----:B------:R-:W-:Y:S01]  /*15c0*/  MOV R14, 0x437c0000 ;  /* 0x437c0000000e7802 */ /* 0x000fe20000000f00 */
[----:B------:R-:W-:Y:S01]  /*15d0*/  UIADD3 UR4, UPT, UPT, UR4, 0x2, URZ ;  /* 0x0000000204047890 */ /* 0x000fe2000fffe0ff */
[--C-:B--2---:R-:W-:Y:S01]  /*15e0*/  FADD R11, R11, -R4.reuse ;  /* 0x800000040b0b7221 */ /* 0x104fe20000000000 */
[----:B---3--:R-:W-:-:S03]  /*15f0*/  FADD R9, R9, -R4 ;  /* 0x8000000409097221 */ /* 0x008fc60000000000 */
[-C--:B------:R-:W-:Y:S01]  /*1600*/  FFMA.SAT R13, R11, R12.reuse, 0.5 ;  /* 0x3f0000000b0d7423 */ /* 0x080fe2000000200c */
[----:B------:R-:W-:-:S03]  /*1610*/  FFMA.SAT R10, R9, R12, 0.5 ;  /* 0x3f000000090a7423 */ /* 0x000fc6000000200c */
[-C--:B------:R-:W-:Y:S01]  /*1620*/  FFMA.RM R13, R13, R14.reuse, 12582913 ;  /* 0x4b4000010d0d7423 */ /* 0x080fe2000000400e */
[----:B------:R-:W-:-:S03]  /*1630*/  FFMA.RM R10, R10, R14, 12582913 ;  /* 0x4b4000010a0a7423 */ /* 0x000fc6000000400e */
[----:B------:R-:W-:Y:S01]  /*1640*/  FADD R14, R13, -12583039 ;  /* 0xcb40007f0d0e7421 */ /* 0x000fe20000000000 */
[----:B------:R-:W-:-:S03]  /*1650*/  FADD R12, R10, -12583039 ;  /* 0xcb40007f0a0c7421 */ /* 0x000fc60000000000 */
[----:B------:R-:W-:Y:S01]  /*1660*/  FFMA R14, R11, 1.4426950216293334961, -R14 ;  /* 0x3fb8aa3b0b0e7823 */ /* 0x000fe2000000080e */
[----:B------:R-:W-:-:S03]  /*1670*/  FFMA R12, R9, 1.4426950216293334961, -R12 ;  /* 0x3fb8aa3b090c7823 */ /* 0x000fc6000000080c */
[----:B------:R-:W-:Y:S01]  /*1680*/  FFMA R14, R11, 1.925963033500011079e-08, R14 ;  /* 0x32a570600b0e7823 */ /* 0x000fe2000000000e */
[----:B------:R-:W-:-:S05]  /*1690*/  FFMA R12, R9, 1.925963033500011079e-08, R12 ;  /* 0x32a57060090c7823 */ /* 0x000fca000000000c */
[----:B------:R-:W0:Y:S08]  /*16a0*/  MUFU.EX2 R14, R14 ;  /* 0x0000000e000e7308 */ /* 0x000e300000000800 */
[----:B------:R-:W1:Y:S01]  /*16b0*/  MUFU.EX2 R9, R12 ;  /* 0x0000000c00097308 */ /* 0x000e620000000800 */
[----:B------:R-:W-:Y:S02]  /*16c0*/  SHF.L.U32 R10, R10, 0x17, RZ ;  /* 0x000000170a0a7819 */ /* 0x000fe400000006ff */
[----:B------:R-:W-:-:S05]  /*16d0*/  SHF.L.U32 R13, R13, 0x17, RZ ;  /* 0x000000170d0d7819 */ /* 0x000fca00000006ff */
[----:B0-----:R-:W-:Y:S01]  /*16e0*/  FMUL R13, R13, R14 ;  /* 0x0000000e0d0d7220 */ /* 0x001fe20000400000 */
[----:B-1----:R-:W-:-:S04]  /*16f0*/  FMUL R9, R10, R9 ;  /* 0x000000090a097220 */ /* 0x002fc80000400000 */
[----:B------:R2:W-:Y:S04]  /*1700*/  STG.E desc[UR8][R6.64+0x4], R13 ;  /* 0x0000040d06007986 */ /* 0x0005e8000c101908 */
[----:B------:R2:W-:Y:S01]  /*1710*/  STG.E desc[UR8][R6.64], R9 ;  /* 0x0000000906007986 */ /* 0x0005e2000c101908 */
[----:B------:R-:W-:-:S04]  /*1720*/  FADD R5, R5, R9 ;  /* 0x0000000905057221 */ /* 0x000fc80000000000 */
[----:B------:R-:W-:-:S07]  /*1730*/  FADD R5, R5, R13 ;  /* 0x0000000d05057221 */ /* 0x000fce0000000000 */
.L_x_63:
[----:B------:R-:W-:Y:S05]  /*1740*/  BRA.U UP2, `(.L_x_59) ;  /* 0x0000000102447547 */ /* 0x000fea000b800000 */
[----:B-123--:R-:W1:Y:S01]  /*1750*/  LDC.64 R6, c[0x0][0x3a0] ;  /* 0x0000e800ff067b82 */ /* 0x00ee620000000a00 */
[----:B------:R-:W-:-:S05]  /*1760*/  IADD3 R9, PT, PT, R8, UR4, RZ ;  /* 0x0000000408097c10 */ /* 0x000fca000fffe0ff */
[----:B-1----:R-:W-:-:S05]  /*1770*/  IMAD.WIDE R6, R9, 0x4, R6 ;  /* 0x0000000409067825 */ /* 0x002fca00078e0206 */
[----:B0-----:R-:W2:Y:S01]  /*1780*/  LDG.E R9, desc[UR8][R6.64] ;  /* 0x0000000806097981 */ /* 0x001ea2000c1e1900 */
[----:B------:R-:W-:Y:S01]  /*1790*/  HFMA2 R8, -RZ, RZ, 0.96630859375, -0.0022525787353515625 ;  /* 0x3bbb989dff087431 */ /* 0x000fe200000001ff */
[----:B------:R-:W-:Y:S01]  /*17a0*/  MOV R11, 0x437c0000 ;  /* 0x437c0000000b7802 */ /* 0x000fe20000000f00 */
[----:B--2---:R-:W-:-:S04]  /*17b0*/  FADD R9, R9, -R4 ;  /* 0x8000000409097221 */ /* 0x004fc80000000000 */
[----:B------:R-:W-:-:S04]  /*17c0*/  FFMA.SAT R4, R9, R8, 0.5 ;  /* 0x3f00000009047423 */ /* 0x000fc80000002008 */
[----:B------:R-:W-:-:S04]  /*17d0*/  FFMA.RM R4, R4, R11, 12582913 ;  /* 0x4b40000104047423 */ /* 0x000fc8000000400b */
[C---:B------:R-:W-:Y:S01]  /*17e0*/  FADD R8, R4.reuse, -12583039 ;  /* 0xcb40007f04087421 */ /* 0x040fe20000000000 */
[----:B------:R-:W-:-:S03]  /*17f0*/  SHF.L.U32 R4, R4, 0x17, RZ ;  /* 0x0000001704047819 */ /* 0x000fc600000006ff */
[----:B------:R-:W-:-:S04]  /*1800*/  FFMA R8, R9, 1.4426950216293334961, -R8 ;  /* 0x3fb8aa3b09087823 */ /* 0x000fc80000000808 */
[----:B------:R-:W-:-:S04]  /*1810*/  FFMA R8, R9, 1.925963033500011079e-08, R8 ;  /* 0x32a5706009087823 */ /* 0x000fc80000000008 */
[----:B------:R-:W0:Y:S02]  /*1820*/  MUFU.EX2 R9, R8 ;  /* 0x0000000800097308 */ /* 0x000e240000000800 */
[----:B0-----:R-:W-:-:S04]  /*1830*/  FMUL R4, R4, R9 ;  /* 0x0000000904047220 */ /* 0x001fc80000400000 */
[----:B------:R-:W-:Y:S01]  /*1840*/  FADD R5, R5, R4 ;  /* 0x0000000405057221 */ /* 0x000fe20000000000 */
[----:B------:R4:W-:Y:S06]  /*1850*/  STG.E desc[UR8][R6.64], R4 ;  /* 0x0000000406007986 */ /* 0x0009ec000c101908 */
.L_x_59:
[----:B------:R-:W-:Y:S01]  /*1860*/  MOV R10, RZ ;  /* 0x000000ff000a7202 */ /* 0x000fe20000000f00 */
[----:B------:R-:W-:Y:S06]  /*1870*/  BRA.U !UP0, `(.L_x_64) ;  /* 0x0000002908b87547 */ /* 0x000fec000b800000 */
[----:B------:R-:W-:Y:S02]  /*1880*/  UISETP.GE.U32.AND UP0, UPT, UR10, 0x10, UPT ;  /* 0x000000100a00788c */ /* 0x000fe4000bf06070 */
[----:B------:R-:W-:Y:S01]  /*1890*/  IMAD R2, R2, UR10, RZ ;  /* 0x0000000a02027c24 */ /* 0x000fe2000f8e02ff */
[----:B------:R-:W-:Y:S01]  /*18a0*/  ULOP3.LUT UR11, UR10, 0xf, URZ, 0xc0, !UPT ;  /* 0x0000000f0a0b7892 */ /* 0x000fe2000f8ec0ff */
[----:B------:R-:W-:-:S05]  /*18b0*/  UMOV UR4, URZ ;  /* 0x000000ff00047c82 */ /* 0x000fca0008000000 */
[----:B------:R-:W-:Y:S06]  /*18c0*/  BRA.U !UP0, `(.L_x_65) ;  /* 0x0000001108307547 */ /* 0x000fec000b800000 */
[----:B------:R-:W5:Y:S01]  /*18d0*/  LDCU.64 UR6, c[0x0][0x3a0] ;  /* 0x00007400ff0677ac */ /* 0x000f620008000a00 */
[----:B------:R-:W-:Y:S01]  /*18e0*/  MOV R8, R2 ;  /* 0x0000000200087202 */ /* 0x000fe20000000f00 */
[----:B------:R-:W-:-:S04]  /*18f0*/  ULOP3.LUT UR4, UR10, 0x7ffffff0, URZ, 0xc0, !UPT ;  /* 0x7ffffff00a047892 */ /* 0x000fc8000f8ec0ff */
[----:B------:R-:W-:Y:S02]  /*1900*/  UIADD3 UR12, UPT, UPT, -UR4, URZ, URZ ;  /* 0x000000ff040c7290 */ /* 0x000fe4000fffe1ff */
[----:B-----5:R-:W-:-:S04]  /*1910*/  UIADD3 UR5, UP0, UPT, UR6, 0x20, URZ ;  /* 0x0000002006057890 */ /* 0x020fc8000ff1e0ff */
[----:B------:R-:W-:-:S12]  /*1920*/  UIADD3.X UR6, UPT, UPT, URZ, UR7, URZ, UP0, !UPT ;  /* 0x00000007ff067290 */ /* 0x000fd800087fe4ff */
.L_x_98:
[----:B-1234-:R-:W-:Y:S02]  /*1930*/  MOV R6, UR5 ;  /* 0x0000000500067c02 */ /* 0x01efe40008000f00 */
[----:B------:R-:W-:-:S03]  /*1940*/  MOV R7, UR6 ;  /* 0x0000000600077c02 */ /* 0x000fc60008000f00 */
[----:B------:R-:W-:-:S05]  /*1950*/  IMAD.WIDE R6, R8, 0x4, R6 ;  /* 0x0000000408067825 */ /* 0x000fca00078e0206 */
[----:B0-----:R-:W2:Y:S01]  /*1960*/  LDG.E R4, desc[UR8][R6.64+-0x20] ;  /* 0xffffe00806047981 */ /* 0x001ea2000c1e1900 */
[----:B------:R-:W0:Y:S01]  /*1970*/  MUFU.RCP R10, R5 ;  /* 0x00000005000a7308 */ /* 0x000e220000001000 */
[----:B------:R-:W-:Y:S01]  /*1980*/  BSSY.RECONVERGENT B2, `(.L_x_66) ;  /* 0x000000b000027945 */ /* 0x000fe20003800200 */
[----:B0-----:R-:W-:-:S04]  /*1990*/  FFMA R9, R10, -R5, 1 ;  /* 0x3f8000000a097423 */ /* 0x001fc80000000805 */
[----:B------:R-:W-:Y:S02]  /*19a0*/  FFMA R9, R10, R9, R10 ;  /* 0x000000090a097223 */ /* 0x000fe4000000000a */
[----:B--2---:R-:W0:Y:S02]  /*19b0*/  FCHK P0, R4, R5 ;  /* 0x0000000504007302 */ /* 0x004e240000000000 */
[----:B------:R-:W-:-:S04]  /*19c0*/  FFMA R10, R4, R9, RZ ;  /* 0x00000009040a7223 */ /* 0x000fc800000000ff */
[----:B------:R-:W-:-:S04]  /*19d0*/  FFMA R11, R10, -R5, R4 ;  /* 0x800000050a0b7223 */ /* 0x000fc80000000004 */
[----:B------:R-:W-:Y:S01]  /*19e0*/  FFMA R9, R9, R11, R10 ;  /* 0x0000000b09097223 */ /* 0x000fe2000000000a */
[----:B0-----:R-:W-:Y:S06]  /*19f0*/  @!P0 BRA `(.L_x_67) ;  /* 0x00000000000c8947 */ /* 0x001fec0003800000 */
[----:B------:R-:W-:-:S07]  /*1a00*/  MOV R10, 0x1a20 ;  /* 0x00001a20000a7802 */ /* 0x000fce0000000f00 */
[----:B------:R-:W-:Y:S05]  /*1a10*/  CALL.REL.NOINC `($__internal_2_$__cuda_sm3x_div_rn_noftz_f32_slowpath) ;  /* 0x0000002800647944 */ /* 0x000fea0003c00000 */
[----:B------:R-:W-:-:S07]  /*1a20*/  MOV R9, R4 ;  /* 0x0000000400097202 */ /* 0x000fce0000000f00 */
.L_x_67:
[----:B------:R-:W-:Y:S05]  /*1a30*/  BSYNC.RECONVERGENT B2 ;  /* 0x0000000000027941 */ /* 0x000fea0003800200 */
.L_x_66:
[----:B------:R-:W2:Y:S01]  /*1a40*/  LDG.E R13, desc[UR8][R6.64+-0x1c] ;  /* 0xffffe408060d7981 */ /* 0x000ea2000c1e1900 */
[----:B------:R-:W0:Y:S01]  /*1a50*/  MUFU.RCP R4, R5 ;  /* 0x0000000500047308 */ /* 0x000e220000001000 */
[----:B------:R-:W-:Y:S02]  /*1a60*/  BSSY.RECONVERGENT B2, `(.L_x_68) ;  /* 0x000000d000027945 */ /* 0x000fe40003800200 */
[----:B------:R1:W-:Y:S01]  /*1a70*/  STG.E desc[UR8][R6.64+-0x20], R9 ;  /* 0xffffe00906007986 */ /* 0x0003e2000c101908 */
[----:B0-----:R-:W-:-:S04]  /*1a80*/  FFMA R11, R4, -R5, 1 ;  /* 0x3f800000040b7423 */ /* 0x001fc80000000805 */
[----:B------:R-:W-:Y:S01]  /*1a90*/  FFMA R4, R4, R11, R4 ;  /* 0x0000000b04047223 */ /* 0x000fe20000000004 */
[----:B--2---:R-:W0:Y:S03]  /*1aa0*/  FCHK P0, R13, R5 ;  /* 0x000000050d007302 */ /* 0x004e260000000000 */
[----:B------:R-:W-:-:S04]  /*1ab0*/  FFMA R10, R4, R13, RZ ;  /* 0x0000000d040a7223 */ /* 0x000fc800000000ff */
[----:B------:R-:W-:-:S04]  /*1ac0*/  FFMA R11, R10, -R5, R13 ;  /* 0x800000050a0b7223 */ /* 0x000fc8000000000d */
[----:B------:R-:W-:Y:S01]  /*1ad0*/  FFMA R11, R4, R11, R10 ;  /* 0x0000000b040b7223 */ /* 0x000fe2000000000a */
[----:B01----:R-:W-:Y:S06]  /*1ae0*/  @!P0 BRA `(.L_x_69) ;  /* 0x0000000000108947 */ /* 0x003fec0003800000 */
[----:B------:R-:W-:Y:S02]  /*1af0*/  MOV R4, R13 ;  /* 0x0000000d00047202 */ /* 0x000fe40000000f00 */
[----:B------:R-:W-:-:S07]  /*1b00*/  MOV R10, 0x1b20 ;  /* 0x00001b20000a7802 */ /* 0x000fce0000000f00 */
[----:B------:R-:W-:Y:S05]  /*1b10*/  CALL.REL.NOINC `($__internal_2_$__cuda_sm3x_div_rn_noftz_f32_slowpath) ;  /* 0x0000002800247944 */ /* 0x000fea0003c00000 */
[----:B------:R-:W-:-:S07]  /*1b20*/  MOV R11, R4 ;  /* 0x00000004000b7202 */ /* 0x000fce0000000f00 */
.L_x_69:
[----:B------:R-:W-:Y:S05]  /*1b30*/  BSYNC.RECONVERGENT B2 ;  /* 0x0000000000027941 */ /* 0x000fea0003800200 */
.L_x_68:
        /* <DEDUP_REMOVED lines=15> */
.L_x_71:
[----:B------:R-:W-:Y:S05]  /*1c30*/  BSYNC.RECONVERGENT B2 ;  /* 0x0000000000027941 */ /* 0x000fea0003800200 */
.L_x_70:
        /* <DEDUP_REMOVED lines=15> */
.L_x_73:
[----:B------:R-:W-:Y:S05]  /*1d30*/  BSYNC.RECONVERGENT B2 ;  /* 0x0000000000027941 */ /* 0x000fea0003800200 */
.L_x_72:
        /* <DEDUP_REMOVED lines=15> */
.L_x_75:
[----:B------:R-:W-:Y:S05]  /*1e30*/  BSYNC.RECONVERGENT B2 ;  /* 0x0000000000027941 */ /* 0x000fea0003800200 */
.L_x_74:
        /* <DEDUP_REMOVED lines=15> */
.L_x_77:
[----:B------:R-:W-:Y:S05]  /*1f30*/  BSYNC.RECONVERGENT B2 ;  /* 0x0000000000027941 */ /* 0x000fea0003800200 */
.L_x_76:
        /* <DEDUP_REMOVED lines=15> */
.L_x_79:
[----:B------:R-:W-:Y:S05]  /*2030*/  BSYNC.RECONVERGENT B2 ;  /* 0x0000000000027941 */ /* 0x000fea0003800200 */
.L_x_78:
        /* <DEDUP_REMOVED lines=15> */
.L_x_81:
[----:B------:R-:W-:Y:S05]  /*2130*/  BSYNC.RECONVERGENT B2 ;  /* 0x0000000000027941 */ /* 0x000fea0003800200 */
.L_x_80:
        /* <DEDUP_REMOVED lines=15> */
.L_x_83:
[----:B------:R-:W-:Y:S05]  /*2230*/  BSYNC.RECONVERGENT B2 ;  /* 0x0000000000027941 */ /* 0x000fea0003800200 */
.L_x_82:
        /* <DEDUP_REMOVED lines=15> */
.L_x_85:
[----:B------:R-:W-:Y:S05]  /*2330*/  BSYNC.RECONVERGENT B2 ;  /* 0x0000000000027941 */ /* 0x000fea0003800200 */
.L_x_84:
        /* <DEDUP_REMOVED lines=15> */
.L_x_87:
[----:B------:R-:W-:Y:S05]  /*2430*/  BSYNC.RECONVERGENT B2 ;  /* 0x0000000000027941 */ /* 0x000fea0003800200 */
.L_x_86:
        /* <DEDUP_REMOVED lines=15> */
.L_x_89:
[----:B------:R-:W-:Y:S05]  /*2530*/  BSYNC.RECONVERGENT B2 ;  /* 0x0000000000027941 */ /* 0x000fea0003800200 */
.L_x_88:
        /* <DEDUP_REMOVED lines=15> */
.L_x_91:
[----:B------:R-:W-:Y:S05]  /*2630*/  BSYNC.RECONVERGENT B2 ;  /* 0x0000000000027941 */ /* 0x000fea0003800200 */
.L_x_90:
        /* <DEDUP_REMOVED lines=15> */
.L_x_93:
[----:B------:R-:W-:Y:S05]  /*2730*/  BSYNC.RECONVERGENT B2 ;  /* 0x0000000000027941 */ /* 0x000fea0003800200 */
.L_x_92:
        /* <DEDUP_REMOVED lines=15> */
.L_x_95:
[----:B------:R-:W-:Y:S05]  /*2830*/  BSYNC.RECONVERGENT B2 ;  /* 0x0000000000027941 */ /* 0x000fea0003800200 */
.L_x_94:
        /* <DEDUP_REMOVED lines=15> */
.L_x_97:
[----:B------:R-:W-:Y:S05]  /*2930*/  BSYNC.RECONVERGENT B2 ;  /* 0x0000000000027941 */ /* 0x000fea0003800200 */
.L_x_96:
[----:B------:R0:W-:Y:S01]  /*2940*/  STG.E desc[UR8][R6.64+0x1c], R11 ;  /* 0x00001c0b06007986 */ /* 0x0001e2000c101908 */
[----:B------:R-:W-:Y:S01]  /*2950*/  UIADD3 UR12, UPT, UPT, UR12, 0x10, URZ ;  /* 0x000000100c0c7890 */ /* 0x000fe2000fffe0ff */
[----:B------:R-:W-:-:S03]  /*2960*/  IADD3 R8, PT, PT, R8, 0x10, RZ ;  /* 0x0000001008087810 */ /* 0x000fc60007ffe0ff */
[----:B------:R-:W-:-:S09]  /*2970*/  UISETP.NE.AND UP0, UPT, UR12, URZ, UPT ;  /* 0x000000ff0c00728c */ /* 0x000fd2000bf05270 */
[----:B0-----:R-:W-:Y:S05]  /*2980*/  BRA.U UP0, `(.L_x_98) ;  /* 0xffffffed00e87547 */ /* 0x001fea000b83ffff */
.L_x_65:
[----:B------:R-:W-:-:S09]  /*2990*/  UISETP.NE.AND UP0, UPT, UR11, URZ, UPT ;  /* 0x000000ff0b00728c */ /* 0x000fd2000bf05270 */
[----:B------:R-:W-:Y:S05]  /*29a0*/  BRA.U !UP0, `(.L_x_99) ;  /* 0x0000000d08b07547 */ /* 0x000fea000b800000 */
[----:B------:R-:W5:Y:S01]  /*29b0*/  LDCU UR5, c[0x0][0x3a8] ;  /* 0x00007500ff0577ac */ /* 0x000f620008000800 */
[----:B------:R-:W-:Y:S02]  /*29c0*/  UISETP.GE.U32.AND UP0, UPT, UR11, 0x8, UPT ;  /* 0x000000080b00788c */ /* 0x000fe4000bf06070 */
[----:B-----5:R-:W-:-:S07]  /*29d0*/  ULOP3.LUT UR5, UR5, 0x7, URZ, 0xc0, !UPT ;  /* 0x0000000705057892 */ /* 0x020fce000f8ec0ff */
[----:B------:R-:W-:Y:S05]  /*29e0*/  BRA.U !UP0, `(.L_x_100) ;  /* 0x0000000908107547 */ /* 0x000fea000b800000 */
[----:B-1234-:R-:W1:Y:S01]  /*29f0*/  LDC.64 R6, c[0x0][0x3a0] ;  /* 0x0000e800ff067b82 */ /* 0x01ee620000000a00 */
[----:B------:R-:W-:-:S05]  /*2a00*/  IADD3 R9, PT, PT, R2, UR4, RZ ;  /* 0x0000000402097c10 */ /* 0x000fca000fffe0ff */
[----:B-1----:R-:W-:-:S05]  /*2a10*/  IMAD.WIDE R6, R9, 0x4, R6 ;  /* 0x0000000409067825 */ /* 0x002fca00078e0206 */
        /* <DEDUP_REMOVED lines=10> */
[----:B------:R-:W-:Y:S02]  /*2ac0*/  MOV R4, R11 ;  /* 0x0000000b00047202 */ /* 0x000fe40000000f00 */
[----:B------:R-:W-:-:S07]  /*2ad0*/  MOV R10, 0x2af0 ;  /* 0x00002af0000a7802 */ /* 0x000fce0000000f00 */
[----:B------:R-:W-:Y:S05]  /*2ae0*/  CALL.REL.NOINC `($__internal_2_$__cuda_sm3x_div_rn_noftz_f32_slowpath) ;  /* 0x0000001800307944 */ /* 0x000fea0003c00000 */
[----:B------:R-:W-:-:S07]  /*2af0*/  MOV R9, R4 ;  /* 0x0000000400097202 */ /* 0x000fce0000000f00 */
.L_x_102:
[----:B------:R-:W-:Y:S05]  /*2b00*/  BSYNC.RECONVERGENT B2 ;  /* 0x0000000000027941 */ /* 0x000fea0003800200 */
.L_x_101:
        /* <DEDUP_REMOVED lines=15> */
.L_x_104:
[----:B------:R-:W-:Y:S05]  /*2c00*/  BSYNC.RECONVERGENT B2 ;  /* 0x0000000000027941 */ /* 0x000fea0003800200 */
.L_x_103:
        /* <DEDUP_REMOVED lines=15> */
.L_x_106:
[----:B------:R-:W-:Y:S05]  /*2d00*/  BSYNC.RECONVERGENT B2 ;  /* 0x0000000000027941 */ /* 0x000fea0003800200 */
.L_x_105:
        /* <DEDUP_REMOVED lines=15> */
.L_x_108:
[----:B------:R-:W-:Y:S05]  /*2e00*/  BSYNC.RECONVERGENT B2 ;  /* 0x0000000000027941 */ /* 0x000fea0003800200 */
.L_x_107:
        /* <DEDUP_REMOVED lines=15> */
.L_x_110:
[----:B------:R-:W-:Y:S05]  /*2f00*/  BSYNC.RECONVERGENT B2 ;  /* 0x0000000000027941 */ /* 0x000fea0003800200 */
.L_x_109:
        /* <DEDUP_REMOVED lines=15> */
.L_x_112:
[----:B------:R-:W-:Y:S05]  /*3000*/  BSYNC.RECONVERGENT B2 ;  /* 0x0000000000027941 */ /* 0x000fea0003800200 */
.L_x_111:
        /* <DEDUP_REMOVED lines=15> */
.L_x_114:
[----:B------:R-:W-:Y:S05]  /*3100*/  BSYNC.RECONVERGENT B2 ;  /* 0x0000000000027941 */ /* 0x000fea0003800200 */
.L_x_113:
        /* <DEDUP_REMOVED lines=15> */
.L_x_116:
[----:B------:R-:W-:Y:S05]  /*3200*/  BSYNC.RECONVERGENT B2 ;  /* 0x0000000000027941 */ /* 0x000fea0003800200 */
.L_x_115:
[----:B------:R0:W-:Y:S01]  /*3210*/  STG.E desc[UR8][R6.64+0x1c], R11 ;  /* 0x00001c0b06007986 */ /* 0x0001e2000c101908 */
[----:B------:R-:W-:-:S12]  /*3220*/  UIADD3 UR4, UPT, UPT, UR4, 0x8, URZ ;  /* 0x0000000804047890 */ /* 0x000fd8000fffe0ff */
.L_x_100:
[----:B------:R-:W-:-:S09]  /*3230*/  UISETP.NE.AND UP0, UPT, UR5, URZ, UPT ;  /* 0x000000ff0500728c */ /* 0x000fd2000bf05270 */
[----:B------:R-:W-:Y:S05]  /*3240*/  BRA.U !UP0, `(.L_x_99) ;  /* 0x0000000508887547 */ /* 0x000fea000b800000 */
[----:B------:R-:W5:Y:S01]  /*3250*/  LDCU UR6, c[0x0][0x3a8] ;  /* 0x00007500ff0677ac */ /* 0x000f620008000800 */
[----:B------:R-:W-:Y:S02]  /*3260*/  UISETP.GE.U32.AND UP0, UPT, UR5, 0x4, UPT ;  /* 0x000000040500788c */ /* 0x000fe4000bf06070 */
[----:B-----5:R-:W-:-:S07]  /*3270*/  ULOP3.LUT UR6, UR6, 0x3, URZ, 0xc0, !UPT ;  /* 0x0000000306067892 */ /* 0x020fce000f8ec0ff */
[----:B------:R-:W-:Y:S05]  /*3280*/  BRA.U !UP0, `(.L_x_117) ;  /* 0x0000000508107547 */ /* 0x000fea000b800000 */
[----:B01234-:R-:W0:Y:S01]  /*3290*/  LDC.64 R6, c[0x0][0x3a0] ;  /* 0x0000e800ff067b82 */ /* 0x01fe220000000a00 */
[----:B------:R-:W-:-:S05]  /*32a0*/  IADD3 R9, PT, PT, R2, UR4, RZ ;  /* 0x0000000402097c10 */ /* 0x000fca000fffe0ff */
[----:B0-----:R-:W-:-:S05]  /*32b0*/  IMAD.WIDE R6, R9, 0x4, R6 ;  /* 0x0000000409067825 */ /* 0x001fca00078e0206 */
[----:B------:R-:W2:Y:S01]  /*32c0*/  LDG.E R11, desc[UR8][R6.64] ;  /* 0x00000008060b7981 */ /* 0x000ea2000c1e1900 */
        /* <DEDUP_REMOVED lines=13> */
.L_x_119:
[----:B------:R-:W-:Y:S05]  /*33a0*/  BSYNC.RECONVERGENT B2 ;  /* 0x0000000000027941 */ /* 0x000fea0003800200 */
.L_x_118:
        /* <DEDUP_REMOVED lines=15> */
.L_x_121:
[----:B------:R-:W-:Y:S05]  /*34a0*/  BSYNC.RECONVERGENT B2 ;  /* 0x0000000000027941 */ /* 0x000fea0003800200 */
.L_x_120:
        /* <DEDUP_REMOVED lines=15> */
.L_x_123:
[----:B------:R-:W-:Y:S05]  /*35a0*/  BSYNC.RECONVERGENT B2 ;  /* 0x0000000000027941 */ /* 0x000fea0003800200 */
.L_x_122:
        /* <DEDUP_REMOVED lines=15> */
.L_x_125:
[----:B------:R-:W-:Y:S05]  /*36a0*/  BSYNC.RECONVERGENT B2 ;  /* 0x0000000000027941 */ /* 0x000fea0003800200 */
.L_x_124:
[----:B------:R0:W-:Y:S01]  /*36b0*/  STG.E desc[UR8][R6.64+0xc], R11 ;  /* 0x00000c0b06007986 */ /* 0x0001e2000c101908 */
[----:B------:R-:W-:-:S12]  /*36c0*/  UIADD3 UR4, UPT, UPT, UR4, 0x4, URZ ;  /* 0x0000000404047890 */ /* 0x000fd8000fffe0ff */
.L_x_117:
[----:B------:R-:W-:-:S09]  /*36d0*/  UISETP.NE.AND UP0, UPT, UR6, URZ, UPT ;  /* 0x000000ff0600728c */ /* 0x000fd2000bf05270 */
[----:B------:R-:W-:Y:S05]  /*36e0*/  BRA.U !UP0, `(.L_x_99) ;  /* 0x0000000108607547 */ /* 0x000fea000b800000 */
[----:B01234-:R-:W0:Y:S01]  /*36f0*/  LDC.64 R6, c[0x0][0x3a0] ;  /* 0x0000e800ff067b82 */ /* 0x01fe220000000a00 */
[----:B------:R-:W-:Y:S01]  /*3700*/  IADD3 R13, PT, PT, R2, UR4, RZ ;  /* 0x00000004020d7c10 */ /* 0x000fe2000fffe0ff */
[----:B------:R-:W-:-:S12]  /*3710*/  UIADD3 UR5, UPT, UPT, -UR6, URZ, URZ ;  /* 0x000000ff06057290 */ /* 0x000fd8000fffe1ff */
.L_x_128:
[----:B0-----:R-:W-:-:S05]  /*3720*/  IMAD.WIDE R8, R13, 0x4, R6 ;  /* 0x000000040d087825 */ /* 0x001fca00078e0206 */
[----:B------:R-:W2:Y:S01]  /*3730*/  LDG.E R15, desc[UR8][R8.64] ;  /* 0x00000008080f7981 */ /* 0x000ea2000c1e1900 */
[----:B------:R-:W0:Y:S01]  /*3740*/  MUFU.RCP R4, R5 ;  /* 0x0000000500047308 */ /* 0x000e220000001000 */
[----:B------:R-:W-:Y:S01]  /*3750*/  UIADD3 UR5, UPT, UPT, UR5, 0x1, URZ ;  /* 0x0000000105057890 */ /* 0x000fe2000fffe0ff */
[----:B------:R-:W-:Y:S03]  /*3760*/  BSSY.RECONVERGENT B2, `(.L_x_126) ;  /* 0x000000d000027945 */ /* 0x000fe60003800200 */
[----:B------:R-:W-:Y:S01]  /*3770*/  UISETP.NE.AND UP0, UPT, UR5, URZ, UPT ;  /* 0x000000ff0500728c */ /* 0x000fe2000bf05270 */
[----:B0-----:R-:W-:-:S04]  /*3780*/  FFMA R11, R4, -R5, 1 ;  /* 0x3f800000040b7423 */ /* 0x001fc80000000805 */
[----:B------:R-:W-:Y:S01]  /*3790*/  FFMA R4, R4, R11, R4 ;  /* 0x0000000b04047223 */ /* 0x000fe20000000004 */
[----:B--2---:R-:W0:Y:S03]  /*37a0*/  FCHK P0, R15, R5 ;  /* 0x000000050f007302 */ /* 0x004e260000000000 */
        /* <DEDUP_REMOVED lines=8> */
.L_x_127:
[----:B------:R-:W-:Y:S05]  /*3830*/  BSYNC.RECONVERGENT B2 ;  /* 0x0000000000027941 */ /* 0x000fea0003800200 */
.L_x_126:
[----:B------:R0:W-:Y:S01]  /*3840*/  STG.E desc[UR8][R8.64], R11 ;  /* 0x0000000b08007986 */ /* 0x0001e2000c101908 */
[----:B------:R-:W-:Y:S01]  /*3850*/  IADD3 R13, PT, PT, R13, 0x1, RZ ;  /* 0x000000010d0d7810 */ /* 0x000fe20007ffe0ff */
[----:B------:R-:W-:Y:S06]  /*3860*/  BRA.U UP0, `(.L_x_128) ;  /* 0xfffffffd00ac7547 */ /* 0x000fec000b83ffff */
.L_x_99:
[----:B------:R-:W5:Y:S01]  /*3870*/  LDCU UR5, c[0x0][0x3a8] ;  /* 0x00007500ff0577ac */ /* 0x000f620008000800 */
[----:B------:R-:W-:Y:S01]  /*3880*/  HFMA2 R10, -RZ, RZ, 0, 0 ;  /* 0x00000000ff0a7431 */ /* 0x000fe200000001ff */
[----:B------:R-:W-:Y:S01]  /*3890*/  UMOV UR4, URZ ;  /* 0x000000ff00047c82 */ /* 0x000fe20008000000 */
[----:B-----5:R-:W-:Y:S02]  /*38a0*/  UISETP.GE.U32.AND UP0, UPT, UR5, 0x8, UPT ;  /* 0x000000080500788c */ /* 0x020fe4000bf06070 */
[----:B------:R-:W-:-:S04]  /*38b0*/  ULOP3.LUT UR7, UR5, 0x7, URZ, 0xc0, !UPT ;  /* 0x0000000705077892 */ /* 0x000fc8000f8ec0ff */
[----:B------:R-:W-:-:S03]  /*38c0*/  UISETP.NE.AND UP1, UPT, UR7, URZ, UPT ;  /* 0x000000ff0700728c */ /* 0x000fc6000bf25270 */
[----:B------:R-:W-:Y:S08]  /*38d0*/  BRA.U !UP0, `(.L_x_129) ;  /* 0x0000000508507547 */ /* 0x000ff0000b800000 */
[----:B----4-:R-:W4:Y:S01]  /*38e0*/  LDC R4, c[0x0][0x3ac] ;  /* 0x0000eb00ff047b82 */ /* 0x010f220000000800 */
[----:B------:R-:W-:Y:S01]  /*38f0*/  ULOP3.LUT UR4, UR5, 0x7ffffff8, URZ, 0xc0, !UPT ;  /* 0x7ffffff805047892 */ /* 0x000fe2000f8ec0ff */
[----:B------:R-:W-:Y:S01]  /*3900*/  MOV R10, RZ ;  /* 0x000000ff000a7202 */ /* 0x000fe20000000f00 */
[----:B------:R-:W4:Y:S01]  /*3910*/  LDCU.64 UR12, c[0x0][0x390] ;  /* 0x00007200ff0c77ac */ /* 0x000f220008000a00 */
[----:B0123--:R-:W-:Y:S02]  /*3920*/  MOV R9, RZ ;  /* 0x000000ff00097202 */ /* 0x00ffe40000000f00 */
[----:B------:R-:W-:Y:S01]  /*3930*/  MOV R6, R2 ;  /* 0x0000000200067202 */ /* 0x000fe20000000f00 */
[----:B------:R-:W-:Y:S01]  /*3940*/  UIADD3 UR6, UPT, UPT, -UR4, URZ, URZ ;  /* 0x000000ff04067290 */ /* 0x000fe2000fffe1ff */
[----:B------:R-:W0:Y:S08]  /*3950*/  LDC R5, c[0x0][0x3ac] ;  /* 0x0000eb00ff057b82 */ /* 0x000e300000000800 */
[----:B------:R-:W1:Y:S01]  /*3960*/  LDC.64 R12, c[0x0][0x3a0] ;  /* 0x0000e800ff0c7b82 */ /* 0x000e620000000a00 */
[C---:B----4-:R-:W-:Y:S01]  /*3970*/  SHF.L.U32 R7, R4.reuse, 0x1, RZ ;  /* 0x0000000104077819 */ /* 0x050fe200000006ff */
[C---:B------:R-:W-:Y:S01]  /*3980*/  IMAD R29, R4.reuse, 0x6, RZ ;  /* 0x00000006041d7824 */ /* 0x040fe200078e02ff */
[----:B------:R-:W-:-:S02]  /*3990*/  LEA R11, R4, R4, 0x1 ;  /* 0x00000004040b7211 */ /* 0x000fc400078e08ff */
[C---:B------:R-:W-:Y:S02]  /*39a0*/  SHF.L.U32 R25, R4.reuse, 0x2, RZ ;  /* 0x0000000204197819 */ /* 0x040fe400000006ff */
[CC--:B------:R-:W-:Y:S02]  /*39b0*/  LEA R27, R4.reuse, R4.reuse, 0x2 ;  /* 0x00000004041b7211 */ /* 0x0c0fe400078e10ff */
[----:B0-----:R-:W-:-:S07]  /*39c0*/  LEA R8, R4, -R4, 0x3 ;  /* 0x8000000404087211 */ /* 0x001fce00078e18ff */
.L_x_130:
[----:B------:R-:W-:Y:S01]  /*39d0*/  IADD3 R16, P0, PT, R0, R9, RZ ;  /* 0x0000000900107210 */ /* 0x000fe20007f1e0ff */
[----:B-1----:R-:W-:-:S03]  /*39e0*/  IMAD.WIDE R14, R6, 0x4, R12 ;  /* 0x00000004060e7825 */ /* 0x002fc600078e020c */
[----:B------:R-:W-:Y:S02]  /*39f0*/  LEA.HI.X.SX32 R17, R9, RZ, 0x1, P0 ;  /* 0x000000ff09117211 */ /* 0x000fe400000f0eff */
[C---:B------:R-:W-:Y:S01]  /*3a00*/  LEA R20, P0, R16.reuse, UR12, 0x2 ;  /* 0x0000000c10147c11 */ /* 0x040fe2000f8010ff */
[----:B------:R-:W2:Y:S03]  /*3a10*/  LDG.E R23, desc[UR8][R14.64] ;  /* 0x000000080e177981 */ /* 0x000ea6000c1e1900 */
[----:B------:R-:W-:-:S05]  /*3a20*/  LEA.HI.X R21, R16, UR13, R17, 0x2, P0 ;  /* 0x0000000d10157c11 */ /* 0x000fca00080f1411 */
[----:B------:R0:W2:Y:S01]  /*3a30*/  LDG.E.CONSTANT R20, desc[UR8][R20.64] ;  /* 0x0000000814147981 */ /* 0x0000a2000c1e9900 */
[C---:B------:R-:W-:Y:S02]  /*3a40*/  IADD3 R17, P0, PT, R0.reuse, R5, RZ ;  /* 0x0000000500117210 */ /* 0x040fe40007f1e0ff */
[C---:B------:R-:W-:Y:S02]  /*3a50*/  IADD3 R19, P1, PT, R0.reuse, R7, RZ ;  /* 0x0000000700137210 */ /* 0x040fe40007f3e0ff */
[----:B------:R-:W-:Y:S02]  /*3a60*/  LEA.HI.X.SX32 R24, R5, RZ, 0x1, P0 ;  /* 0x000000ff05187211 */ /* 0x000fe400000f0eff */
[----:B------:R-:W-:Y:S02]  /*3a70*/  LEA R16, P0, R17, UR12, 0x2 ;  /* 0x0000000c11107c11 */ /* 0x000fe4000f8010ff */
[----:B------:R-:W-:Y:S02]  /*3a80*/  LEA.HI.X.SX32 R26, R7, RZ, 0x1, P1 ;  /* 0x000000ff071a7211 */ /* 0x000fe400008f0eff */
[----:B------:R-:W-:-:S02]  /*3a90*/  IADD3 R22, P2, PT, R0, R11, RZ ;  /* 0x0000000b00167210 */ /* 0x000fc40007f5e0ff */
[----:B------:R-:W-:Y:S02]  /*3aa0*/  LEA R18, P1, R19, UR12, 0x2 ;  /* 0x0000000c13127c11 */ /* 0x000fe4000f8210ff */
[----:B------:R-:W-:Y:S02]  /*3ab0*/  LEA.HI.X R17, R17, UR13, R24, 0x2, P0 ;  /* 0x0000000d11117c11 */ /* 0x000fe400080f1418 */
[----:B0-----:R-:W-:Y:S01]  /*3ac0*/  LEA.HI.X.SX32 R21, R11, RZ, 0x1, P2 ;  /* 0x000000ff0b157211 */ /* 0x001fe200010f0eff */
[----:B------:R-:W3:Y:S01]  /*3ad0*/  LDG.E R24, desc[UR8][R14.64+0xc] ;  /* 0x00000c080e187981 */ /* 0x000ee2000c1e1900 */
[----:B------:R-:W-:-:S03]  /*3ae0*/  LEA.HI.X R19, R19, UR13, R26, 0x2, P1 ;  /* 0x0000000d13137c11 */ /* 0x000fc600088f141a */
[----:B------:R0:W4:Y:S04]  /*3af0*/  LDG.E.CONSTANT R16, desc[UR8][R16.64] ;  /* 0x0000000810107981 */ /* 0x000128000c1e9900 */
[----:B------:R1:W5:Y:S04]  /*3b00*/  LDG.E.CONSTANT R18, desc[UR8][R18.64] ;  /* 0x0000000812127981 */ /* 0x000368000c1e9900 */
[----:B------:R-:W5:Y:S01]  /*3b10*/  LDG.E R26, desc[UR8][R14.64+0x8] ;  /* 0x000008080e1a7981 */ /* 0x000f62000c1e1900 */
[----:B--2---:R-:W-:Y:S01]  /*3b20*/  FFMA R10, R23, R20, R10 ;  /* 0x00000014170a7223 */ /* 0x004fe2000000000a */
[----:B------:R-:W-:-:S02]  /*3b30*/  LEA R20, P0, R22, UR12, 0x2 ;  /* 0x0000000c16147c11 */ /* 0x000fc4000f8010ff */
[----:B------:R-:W4:Y:S02]  /*3b40*/  LDG.E R23, desc[UR8][R14.64+0x4] ;  /* 0x000004080e177981 */ /* 0x000f24000c1e1900 */
[----:B------:R-:W-:-:S06]  /*3b50*/  LEA.HI.X R21, R22, UR13, R21, 0x2, P0 ;  /* 0x0000000d16157c11 */ /* 0x000fcc00080f1415 */
[----:B------:R-:W3:Y:S01]  /*3b60*/  LDG.E.CONSTANT R21, desc[UR8][R20.64] ;  /* 0x0000000814157981 */ /* 0x000ee2000c1e9900 */
[C---:B------:R-:W-:Y:S02]  /*3b70*/  IADD3 R28, P0, PT, R0.reuse, R25, RZ ;  /* 0x00000019001c7210 */ /* 0x040fe40007f1e0ff */
[----:B0-----:R-:W-:Y:S02]  /*3b80*/  IADD3 R17, P1, PT, R0, R27, RZ ;  /* 0x0000001b00117210 */ /* 0x001fe40007f3e0ff */
[----:B-1----:R-:W-:Y:S02]  /*3b90*/  LEA.HI.X.SX32 R19, R25, RZ, 0x1, P0 ;  /* 0x000000ff19137211 */ /* 0x002fe400000f0eff */
[----:B------:R-:W-:Y:S01]  /*3ba0*/  LEA R22, P0, R28, UR12, 0x2 ;  /* 0x0000000c1c167c11 */ /* 0x000fe2000f8010ff */
[----:B----4-:R-:W-:-:S04]  /*3bb0*/  FFMA R23, R23, R16, R10 ;  /* 0x0000001017177223 */ /* 0x010fc8000000000a */
[----:B-----5:R-:W-:Y:S01]  /*3bc0*/  FFMA R10, R26, R18, R23 ;  /* 0x000000121a0a7223 */ /* 0x020fe20000000017 */
[----:B------:R-:W-:Y:S01]  /*3bd0*/  LEA.HI.X R23, R28, UR13, R19, 0x2, P0 ;  /* 0x0000000d1c177c11 */ /* 0x000fe200080f1413 */
[----:B------:R-:W2:Y:S01]  /*3be0*/  LDG.E R26, desc[UR8][R14.64+0x14] ;  /* 0x000014080e1a7981 */ /* 0x000ea2000c1e1900 */
[----:B------:R-:W-:Y:S01]  /*3bf0*/  LEA R16, P0, R17, UR12, 0x2 ;  /* 0x0000000c11107c11 */ /* 0x000fe2000f8010ff */
[----:B---3--:R-:W-:Y:S01]  /*3c00*/  FFMA R10, R24, R21, R10 ;  /* 0x00000015180a7223 */ /* 0x008fe2000000000a */
[----:B------:R-:W-:Y:S02]  /*3c10*/  LEA.HI.X.SX32 R24, R27, RZ, 0x1, P1 ;  /* 0x000000ff1b187211 */ /* 0x000fe400008f0eff */
[----:B------:R-:W3:Y:S01]  /*3c20*/  LDG.E.CONSTANT R23, desc[UR8][R22.64] ;  /* 0x0000000816177981 */ /* 0x000ee2000c1e9900 */
[----:B------:R-:W-:Y:S02]  /*3c30*/  IADD3 R19, P2, PT, R0, R29, RZ ;  /* 0x0000001d00137210 */ /* 0x000fe40007f5e0ff */
[----:B------:R-:W-:Y:S01]  /*3c40*/  LEA.HI.X R17, R17, UR13, R24, 0x2, P0 ;  /* 0x0000000d11117c11 */ /* 0x000fe200080f1418 */
[----:B------:R-:W3:Y:S01]  /*3c50*/  LDG.E R28, desc[UR8][R14.64+0x10] ;  /* 0x000010080e1c7981 */ /* 0x000ee2000c1e1900 */
[----:B------:R-:W-:-:S02]  /*3c60*/  LEA.HI.X.SX32 R20, R29, RZ, 0x1, P2 ;  /* 0x000000ff1d147211 */ /* 0x000fc400010f0eff */
[C---:B------:R-:W-:Y:S01]  /*3c70*/  LEA R18, P1, R19.reuse, UR12, 0x2 ;  /* 0x0000000c13127c11 */ /* 0x040fe2000f8210ff */
[----:B------:R-:W4:Y:S01]  /*3c80*/  LDG.E R24, desc[UR8][R14.64+0x18] ;  /* 0x000018080e187981 */ /* 0x000f22000c1e1900 */
[----:B------:R-:W-:Y:S02]  /*3c90*/  IADD3 R21, P0, PT, R0, R8, RZ ;  /* 0x0000000800157210 */ /* 0x000fe40007f1e0ff */
[----:B------:R-:W-:Y:S01]  /*3ca0*/  LEA.HI.X R19, R19, UR13, R20, 0x2, P1 ;  /* 0x0000000d13137c11 */ /* 0x000fe200088f1414 */
[----:B------:R0:W2:Y:S04]  /*3cb0*/  LDG.E.CONSTANT R17, desc[UR8][R16.64] ;  /* 0x0000000810117981 */ /* 0x0000a8000c1e9900 */
[----:B------:R-:W5:Y:S04]  /*3cc0*/  LDG.E R22, desc[UR8][R14.64+0x1c] ;  /* 0x00001c080e167981 */ /* 0x000f68000c1e1900 */
[----:B------:R-:W4:Y:S01]  /*3cd0*/  LDG.E.CONSTANT R19, desc[UR8][R18.64] ;  /* 0x0000000812137981 */ /* 0x000f22000c1e9900 */
[----:B0-----:R-:W-:-:S02]  /*3ce0*/  LEA.HI.X.SX32 R16, R8, RZ, 0x1, P0 ;  /* 0x000000ff08107211 */ /* 0x001fc400000f0eff */
[----:B------:R-:W-:-:S04]  /*3cf0*/  LEA R20, P0, R21, UR12, 0x2 ;  /* 0x0000000c15147c11 */ /* 0x000fc8000f8010ff */
[----:B------:R-:W-:-:S05]  /*3d00*/  LEA.HI.X R21, R21, UR13, R16, 0x2, P0 ;  /* 0x0000000d15157c11 */ /* 0x000fca00080f1410 */
[----:B------:R-:W5:Y:S01]  /*3d10*/  LDG.E.CONSTANT R20, desc[UR8][R20.64] ;  /* 0x0000000814147981 */ /* 0x000f62000c1e9900 */
[----:B------:R-:W-:-:S04]  /*3d20*/  UIADD3 UR6, UPT, UPT, UR6, 0x8, URZ ;  /* 0x0000000806067890 */ /* 0x000fc8000fffe0ff */
[----:B------:R-:W-:Y:S01]  /*3d30*/  UISETP.NE.AND UP0, UPT, UR6, URZ, UPT ;  /* 0x000000ff0600728c */ /* 0x000fe2000bf05270 */
[----:B------:R-:W-:Y:S02]  /*3d40*/  IADD3 R6, PT, PT, R6, 0x8, RZ ;  /* 0x0000000806067810 */ /* 0x000fe40007ffe0ff */
[C---:B------:R-:W-:Y:S02]  /*3d50*/  LEA R5, R4.reuse, R5, 0x3 ;  /* 0x0000000504057211 */ /* 0x040fe400078e18ff */
[C---:B------:R-:W-:Y:S02]  /*3d60*/  LEA R7, R4.reuse, R7, 0x3 ;  /* 0x0000000704077211 */ /* 0x040fe400078e18ff */
[C---:B------:R-:W-:Y:S02]  /*3d70*/  LEA R11, R4.reuse, R11, 0x3 ;  /* 0x0000000b040b7211 */ /* 0x040fe400078e18ff */
[C---:B------:R-:W-:Y:S02]  /*3d80*/  LEA R25, R4.reuse, R25, 0x3 ;  /* 0x0000001904197211 */ /* 0x040fe400078e18ff */
[----:B------:R-:W-:-:S02]  /*3d90*/  LEA R27, R4, R27, 0x3 ;  /* 0x0000001b041b7211 */ /* 0x000fc400078e18ff */
[C---:B------:R-:W-:Y:S02]  /*3da0*/  LEA R29, R4.reuse, R29, 0x3 ;  /* 0x0000001d041d7211 */ /* 0x040fe400078e18ff */
[C---:B------:R-:W-:Y:S02]  /*3db0*/  LEA R8, R4.reuse, R8, 0x3 ;  /* 0x0000000804087211 */ /* 0x040fe400078e18ff */
[----:B------:R-:W-:Y:S01]  /*3dc0*/  LEA R9, R4, R9, 0x3 ;  /* 0x0000000904097211 */ /* 0x000fe200078e18ff */
[----:B---3--:R-:W-:-:S04]  /*3dd0*/  FFMA R23, R28, R23, R10 ;  /* 0x000000171c177223 */ /* 0x008fc8000000000a */
[----:B--2---:R-:W-:-:S04]  /*3de0*/  FFMA R23, R26, R17, R23 ;  /* 0x000000111a177223 */ /* 0x004fc80000000017 */
[----:B----4-:R-:W-:-:S04]  /*3df0*/  FFMA R23, R24, R19, R23 ;  /* 0x0000001318177223 */ /* 0x010fc80000000017 */
[----:B-----5:R-:W-:Y:S01]  /*3e00*/  FFMA R10, R22, R20, R23 ;  /* 0x00000014160a7223 */ /* 0x020fe20000000017 */
[----:B------:R-:W-:Y:S06]  /*3e10*/  BRA.U UP0, `(.L_x_130) ;  /* 0xfffffff900ec7547 */ /* 0x000fec000b83ffff */
.L_x_129:
[----:B------:R-:W-:Y:S05]  /*3e20*/  BRA.U !UP1, `(.L_x_64) ;  /* 0x00000005094c7547 */ /* 0x000fea000b800000 */
[----:B------:R-:W-:Y:S02]  /*3e30*/  UISETP.GE.U32.AND UP0, UPT, UR7, 0x4, UPT ;  /* 0x000000040700788c */ /* 0x000fe4000bf06070 */
[----:B------:R-:W-:-:S04]  /*3e40*/  ULOP3.LUT UR6, UR5, 0x3, URZ, 0xc0, !UPT ;  /* 0x0000000305067892 */ /* 0x000fc8000f8ec0ff */
[----:B------:R-:W-:-:S03]  /*3e50*/  UISETP.NE.AND UP1, UPT, UR6, URZ, UPT ;  /* 0x000000ff0600728c */ /* 0x000fc6000bf25270 */
[----:B------:R-:W-:Y:S08]  /*3e60*/  BRA.U !UP0, `(.L_x_131) ;  /* 0x0000000108987547 */ /* 0x000ff0000b800000 */
[----:B------:R-:W5:Y:S01]  /*3e70*/  LDC R16, c[0x0][0x3ac] ;  /* 0x0000eb00ff107b82 */ /* 0x000f620000000800 */
[----:B------:R-:W5:Y:S01]  /*3e80*/  LDCU.64 UR12, c[0x0][0x390] ;  /* 0x00007200ff0c77ac */ /* 0x000f620008000a00 */
[----:B0123--:R-:W-:-:S06]  /*3e90*/  IADD3 R9, PT, PT, R2, UR4, RZ ;  /* 0x0000000402097c10 */ /* 0x00ffcc000fffe0ff */
[----:B----4-:R-:W0:Y:S01]  /*3ea0*/  LDC.64 R4, c[0x0][0x3a0] ;  /* 0x0000e800ff047b82 */ /* 0x010e220000000a00 */
[----:B-----5:R-:W-:-:S05]  /*3eb0*/  IMAD R7, R16, UR4, RZ ;  /* 0x0000000410077c24 */ /* 0x020fca000f8e02ff */
[C---:B------:R-:W-:Y:S02]  /*3ec0*/  IADD3 R12, P0, PT, R0.reuse, R7, RZ ;  /* 0x00000007000c7210 */ /* 0x040fe40007f1e0ff */
[-C--:B------:R-:W-:Y:S01]  /*3ed0*/  IADD3 R11, PT, PT, R7, R16.reuse, RZ ;  /* 0x00000010070b7210 */ /* 0x080fe20007ffe0ff */
[----:B0-----:R-:W-:Y:S01]  /*3ee0*/  IMAD.WIDE R4, R9, 0x4, R4 ;  /* 0x0000000409047825 */ /* 0x001fe200078e0204 */
[----:B------:R-:W-:Y:S02]  /*3ef0*/  LEA.HI.X.SX32 R15, R7, RZ, 0x1, P0 ;  /* 0x000000ff070f7211 */ /* 0x000fe400000f0eff */
[----:B------:R-:W-:Y:S02]  /*3f00*/  IADD3 R8, P1, PT, R0, R11, RZ ;  /* 0x0000000b00087210 */ /* 0x000fe40007f3e0ff */
[----:B------:R-:W-:Y:S01]  /*3f10*/  LEA R14, P0, R12, UR12, 0x2 ;  /* 0x0000000c0c0e7c11 */ /* 0x000fe2000f8010ff */
[----:B------:R-:W2:Y:S01]  /*3f20*/  LDG.E R20, desc[UR8][R4.64+0xc] ;  /* 0x00000c0804147981 */ /* 0x000ea2000c1e1900 */
[----:B------:R-:W-:-:S02]  /*3f30*/  IADD3 R13, PT, PT, R11, R16, RZ ;  /* 0x000000100b0d7210 */ /* 0x000fc40007ffe0ff */
[----:B------:R-:W-:Y:S02]  /*3f40*/  LEA.HI.X.SX32 R7, R11, RZ, 0x1, P1 ;  /* 0x000000ff0b077211 */ /* 0x000fe400008f0eff */
[----:B------:R-:W-:Y:S02]  /*3f50*/  LEA.HI.X R15, R12, UR13, R15, 0x2, P0 ;  /* 0x0000000d0c0f7c11 */ /* 0x000fe400080f140f */
[----:B------:R-:W-:Y:S02]  /*3f60*/  LEA R6, P1, R8, UR12, 0x2 ;  /* 0x0000000c08067c11 */ /* 0x000fe4000f8210ff */
[----:B------:R-:W-:Y:S01]  /*3f70*/  IADD3 R11, P0, PT, R0, R13, RZ ;  /* 0x0000000d000b7210 */ /* 0x000fe20007f1e0ff */
[----:B------:R-:W3:Y:S01]  /*3f80*/  LDG.E.CONSTANT R14, desc[UR8][R14.64] ;  /* 0x000000080e0e7981 */ /* 0x000ee2000c1e9900 */
[----:B------:R-:W-:Y:S02]  /*3f90*/  LEA.HI.X R7, R8, UR13, R7, 0x2, P1 ;  /* 0x0000000d08077c11 */ /* 0x000fe400088f1407 */
[----:B------:R-:W-:-:S02]  /*3fa0*/  IADD3 R17, PT, PT, R13, R16, RZ ;  /* 0x000000100d117210 */ /* 0x000fc40007ffe0ff */
[----:B------:R-:W-:Y:S01]  /*3fb0*/  LEA.HI.X.SX32 R12, R13, RZ, 0x1, P0 ;  /* 0x000000ff0d0c7211 */ /* 0x000fe200000f0eff */
[----:B------:R-:W4:Y:S01]  /*3fc0*/  LDG.E.CONSTANT R6, desc[UR8][R6.64] ;  /* 0x0000000806067981 */ /* 0x000f22000c1e9900 */
[C---:B------:R-:W-:Y:S02]  /*3fd0*/  LEA R8, P0, R11.reuse, UR12, 0x2 ;  /* 0x0000000c0b087c11 */ /* 0x040fe4000f8010ff */
[----:B------:R-:W-:Y:S01]  /*3fe0*/  IADD3 R13, P1, PT, R0, R17, RZ ;  /* 0x00000011000d7210 */ /* 0x000fe20007f3e0ff */
[----:B------:R-:W4:Y:S01]  /*3ff0*/  LDG.E R16, desc[UR8][R4.64+0x4] ;  /* 0x0000040804107981 */ /* 0x000f22000c1e1900 */
[----:B------:R-:W-:-:S03]  /*4000*/  LEA.HI.X R9, R11, UR13, R12, 0x2, P0 ;  /* 0x0000000d0b097c11 */ /* 0x000fc600080f140c */
[----:B------:R-:W3:Y:S01]  /*4010*/  LDG.E R11, desc[UR8][R4.64] ;  /* 0x00000008040b7981 */ /* 0x000ee2000c1e1900 */
[----:B------:R-:W-:Y:S02]  /*4020*/  LEA.HI.X.SX32 R18, R17, RZ, 0x1, P1 ;  /* 0x000000ff11127211 */ /* 0x000fe400008f0eff */
[C---:B------:R-:W-:Y:S01]  /*4030*/  LEA R12, P0, R13.reuse, UR12, 0x2 ;  /* 0x0000000c0d0c7c11 */ /* 0x040fe2000f8010ff */
[----:B------:R-:W5:Y:S03]  /*4040*/  LDG.E.CONSTANT R8, desc[UR8][R8.64] ;  /* 0x0000000808087981 */ /* 0x000f66000c1e9900 */
[----:B------:R-:W-:Y:S02]  /*4050*/  LEA.HI.X R13, R13, UR13, R18, 0x2, P0 ;  /* 0x0000000d0d0d7c11 */ /* 0x000fe400080f1412 */
[----:B------:R-:W5:Y:S04]  /*4060*/  LDG.E R18, desc[UR8][R4.64+0x8] ;  /* 0x0000080804127981 */ /* 0x000f68000c1e1900 */
[----:B------:R-:W2:Y:S01]  /*4070*/  LDG.E.CONSTANT R12, desc[UR8][R12.64] ;  /* 0x000000080c0c7981 */ /* 0x000ea2000c1e9900 */
[----:B------:R-:W-:Y:S01]  /*4080*/  UIADD3 UR4, UPT, UPT, UR4, 0x4, URZ ;  /* 0x0000000404047890 */ /* 0x000fe2000fffe0ff */
[----:B---3--:R-:W-:-:S04]  /*4090*/  FFMA R11, R11, R14, R10 ;  /* 0x0000000e0b0b7223 */ /* 0x008fc8000000000a */
[----:B----4-:R-:W-:-:S04]  /*40a0*/  FFMA R11, R16, R6, R11 ;  /* 0x00000006100b7223 */ /* 0x010fc8000000000b */
[----:B-----5:R-:W-:-:S04]  /*40b0*/  FFMA R11, R18, R8, R11 ;  /* 0x00000008120b7223 */ /* 0x020fc8000000000b */
[----:B--2---:R-:W-:-:S07]  /*40c0*/  FFMA R10, R20, R12, R11 ;  /* 0x0000000c140a7223 */ /* 0x004fce000000000b */
.L_x_131:
[----:B------:R-:W-:Y:S05]  /*40d0*/  BRA.U !UP1, `(.L_x_64) ;  /* 0x0000000109a07547 */ /* 0x000fea000b800000 */
[----:B------:R-:W-:Y:S02]  /*40e0*/  UISETP.NE.AND UP0, UPT, UR6, 0x1, UPT ;  /* 0x000000010600788c */ /* 0x000fe4000bf05270 */
[----:B------:R-:W-:-:S04]  /*40f0*/  ULOP3.LUT UR5, UR5, 0x1, URZ, 0xc0, !UPT ;  /* 0x0000000105057892 */ /* 0x000fc8000f8ec0ff */
[----:B------:R-:W-:-:S03]  /*4100*/  UISETP.NE.U32.AND UP1, UPT, UR5, 0x1, UPT ;  /* 0x000000010500788c */ /* 0x000fc6000bf25070 */
[----:B------:R-:W-:Y:S08]  /*4110*/  BRA.U !UP0, `(.L_x_132) ;  /* 0x0000000108587547 */ /* 0x000ff0000b800000 */
[----:B----4-:R-:W4:Y:S01]  /*4120*/  LDC R4, c[0x0][0x3ac] ;  /* 0x0000eb00ff047b82 */ /* 0x010f220000000800 */
[----:B------:R-:W5:Y:S01]  /*4130*/  LDCU.64 UR6, c[0x0][0x390] ;  /* 0x00007200ff0677ac */ /* 0x000f620008000a00 */
[----:B0123--:R-:W-:-:S06]  /*4140*/  IADD3 R9, PT, PT, R2, UR4, RZ ;  /* 0x0000000402097c10 */ /* 0x00ffcc000fffe0ff */
[----:B------:R-:W0:Y:S01]  /*4150*/  LDC.64 R6, c[0x0][0x3a0] ;  /* 0x0000e800ff067b82 */ /* 0x000e220000000a00 */
[----:B----4-:R-:W-:-:S05]  /*4160*/  IMAD R5, R4, UR4, RZ ;  /* 0x0000000404057c24 */ /* 0x010fca000f8e02ff */
[----:B------:R-:W-:Y:S02]  /*4170*/  IADD3 R13, PT, PT, R5, R4, RZ ;  /* 0x00000004050d7210 */ /* 0x000fe40007ffe0ff */
[C---:B------:R-:W-:Y:S01]  /*4180*/  IADD3 R11, P0, PT, R0.reuse, R5, RZ ;  /* 0x00000005000b7210 */ /* 0x040fe20007f1e0ff */
[----:B0-----:R-:W-:Y:S01]  /*4190*/  IMAD.WIDE R6, R9, 0x4, R6 ;  /* 0x0000000409067825 */ /* 0x001fe200078e0206 */
[----:B------:R-:W-:Y:S02]  /*41a0*/  IADD3 R14, P1, PT, R0, R13, RZ ;  /* 0x0000000d000e7210 */ /* 0x000fe40007f3e0ff */
[----:B------:R-:W-:Y:S02]  /*41b0*/  LEA.HI.X.SX32 R12, R5, RZ, 0x1, P0 ;  /* 0x000000ff050c7211 */ /* 0x000fe400000f0eff */
[----:B-----5:R-:W-:Y:S02]  /*41c0*/  LEA R4, P0, R11, UR6, 0x2 ;  /* 0x000000060b047c11 */ /* 0x020fe4000f8010ff */
[----:B------:R-:W-:-:S02]  /*41d0*/  LEA.HI.X.SX32 R13, R13, RZ, 0x1, P1 ;  /* 0x000000ff0d0d7211 */ /* 0x000fc400008f0eff */
[C---:B------:R-:W-:Y:S02]  /*41e0*/  LEA R8, P1, R14.reuse, UR6, 0x2 ;  /* 0x000000060e087c11 */ /* 0x040fe4000f8210ff */
[----:B------:R-:W-:Y:S02]  /*41f0*/  LEA.HI.X R5, R11, UR7, R12, 0x2, P0 ;  /* 0x000000070b057c11 */ /* 0x000fe400080f140c */
[----:B------:R-:W-:Y:S01]  /*4200*/  LEA.HI.X R9, R14, UR7, R13, 0x2, P1 ;  /* 0x000000070e097c11 */ /* 0x000fe200088f140d */
[----:B------:R-:W2:Y:S04]  /*4210*/  LDG.E R11, desc[UR8][R6.64] ;  /* 0x00000008060b7981 */ /* 0x000ea8000c1e1900 */
[----:B------:R-:W2:Y:S04]  /*4220*/  LDG.E.CONSTANT R4, desc[UR8][R4.64] ;  /* 0x0000000804047981 */ /* 0x000ea8000c1e9900 */
[----:B------:R-:W3:Y:S04]  /*4230*/  LDG.E.CONSTANT R8, desc[UR8][R8.64] ;  /* 0x0000000808087981 */ /* 0x000ee8000c1e9900 */
[----:B------:R-:W3:Y:S01]  /*4240*/  LDG.E R13, desc[UR8][R6.64+0x4] ;  /* 0x00000408060d7981 */ /* 0x000ee2000c1e1900 */
[----:B------:R-:W-:Y:S01]  /*4250*/  UIADD3 UR4, UPT, UPT, UR4, 0x2, URZ ;  /* 0x0000000204047890 */ /* 0x000fe2000fffe0ff */
[----:B--2---:R-:W-:-:S04]  /*4260*/  FFMA R10, R11, R4, R10 ;  /* 0x000000040b0a7223 */ /* 0x004fc8000000000a */
[----:B---3--:R-:W-:-:S07]  /*4270*/  FFMA R10, R13, R8, R10 ;  /* 0x000000080d0a7223 */ /* 0x008fce000000000a */
.L_x_132:
[----:B------:R-:W-:Y:S05]  /*4280*/  BRA.U UP1, `(.L_x_64) ;  /* 0x0000000101347547 */ /* 0x000fea000b800000 */
[----:B01234-:R-:W0:Y:S01]  /*4290*/  LDC R7, c[0x0][0x3ac] ;  /* 0x0000eb00ff077b82 */ /* 0x01fe220000000800 */
[----:B------:R-:W1:Y:S01]  /*42a0*/  LDCU.64 UR6, c[0x0][0x390] ;  /* 0x00007200ff0677ac */ /* 0x000e620008000a00 */
[----:B------:R-:W-:-:S06]  /*42b0*/  IADD3 R9, PT, PT, R2, UR4, RZ ;  /* 0x0000000402097c10 */ /* 0x000fcc000fffe0ff */
[----:B------:R-:W2:Y:S01]  /*42c0*/  LDC.64 R4, c[0x0][0x3a0] ;  /* 0x0000e800ff047b82 */ /* 0x000ea20000000a00 */
[----:B0-----:R-:W-:-:S05]  /*42d0*/  IMAD R7, R7, UR4, RZ ;  /* 0x0000000407077c24 */ /* 0x001fca000f8e02ff */
[----:B------:R-:W-:Y:S01]  /*42e0*/  IADD3 R8, P0, PT, R0, R7, RZ ;  /* 0x0000000700087210 */ /* 0x000fe20007f1e0ff */
[----:B--2---:R-:W-:-:S03]  /*42f0*/  IMAD.WIDE R4, R9, 0x4, R4 ;  /* 0x0000000409047825 */ /* 0x004fc600078e0204 */
[----:B------:R-:W-:Y:S02]  /*4300*/  LEA.HI.X.SX32 R7, R7, RZ, 0x1, P0 ;  /* 0x000000ff07077211 */ /* 0x000fe400000f0eff */
[C---:B-1----:R-:W-:Y:S01]  /*4310*/  LEA R6, P0, R8.reuse, UR6, 0x2 ;  /* 0x0000000608067c11 */ /* 0x042fe2000f8010ff */
[----:B------:R-:W2:Y:S03]  /*4320*/  LDG.E R5, desc[UR8][R4.64] ;  /* 0x0000000804057981 */ /* 0x000ea6000c1e1900 */
[----:B------:R-:W-:-:S05]  /*4330*/  LEA.HI.X R7, R8, UR7, R7, 0x2, P0 ;  /* 0x0000000708077c11 */ /* 0x000fca00080f1407 */
[----:B------:R-:W2:Y:S02]  /*4340*/  LDG.E.CONSTANT R6, desc[UR8][R6.64] ;  /* 0x0000000806067981 */ /* 0x000ea4000c1e9900 */
[----:B--2---:R-:W-:-:S07]  /*4350*/  FFMA R10, R5, R6, R10 ;  /* 0x00000006050a7223 */ /* 0x004fce000000000a */
.L_x_64:
[----:B----4-:R-:W4:Y:S01]  /*4360*/  LDC.64 R4, c[0x0][0x398] ;  /* 0x0000e600ff047b82 */ /* 0x010f220000000a00 */
[----:B------:R-:W-:-:S05]  /*4370*/  IADD3 R3, PT, PT, R0, R3, RZ ;  /* 0x0000000300037210 */ /* 0x000fca0007ffe0ff */
[----:B----4-:R-:W-:-:S05]  /*4380*/  IMAD.WIDE R2, R3, 0x4, R4 ;  /* 0x0000000403027825 */ /* 0x010fca00078e0204 */
[----:B0-----:R-:W-:Y:S01]  /*4390*/  STG.E desc[UR8][R2.64], R10 ;  /* 0x0000000a02007986 */ /* 0x001fe2000c101908 */
[----:B------:R-:W-:Y:S05]  /*43a0*/  EXIT ;  /* 0x000000000000794d */ /* 0x000fea0003800000 */
        .weak           $__internal_2_$__cuda_sm3x_div_rn_noftz_f32_slowpath
        .type           $__internal_2_$__cuda_sm3x_div_rn_noftz_f32_slowpath,@function
        .size           $__internal_2_$__cuda_sm3x_div_rn_noftz_f32_slowpath,(.L_x_267 - $__internal_2_$__cuda_sm3x_div_rn_noftz_f32_slowpath)
$__internal_2_$__cuda_sm3x_div_rn_noftz_f32_slowpath:
[----:B------:R-:W-:Y:S01]  /*43b0*/  SHF.R.U32.HI R11, RZ, 0x17, R5 ;  /* 0x00000017ff0b7819 */ /* 0x000fe20000011605 */
[----:B------:R-:W-:Y:S01]  /*43c0*/  BSSY.RECONVERGENT B0, `(.L_x_133) ;  /* 0x0000064000007945 */ /* 0x000fe20003800200 */
[----:B------:R-:W-:Y:S02]  /*43d0*/  SHF.R.U32.HI R14, RZ, 0x17, R4 ;  /* 0x00000017ff0e7819 */ /* 0x000fe40000011604 */
[----:B------:R-:W-:Y:S02]  /*43e0*/  LOP3.LUT R11, R11, 0xff, RZ, 0xc0, !PT ;  /* 0x000000ff0b0b7812 */ /* 0x000fe400078ec0ff */
[----:B------:R-:W-:Y:S02]  /*43f0*/  LOP3.LUT R14, R14, 0xff, RZ, 0xc0, !PT ;  /* 0x000000ff0e0e7812 */ /* 0x000fe400078ec0ff */
[----:B------:R-:W-:Y:S02]  /*4400*/  IADD3 R16, PT, PT, R11, -0x1, RZ ;  /* 0xffffffff0b107810 */ /* 0x000fe40007ffe0ff */
[----:B------:R-:W-:-:S02]  /*4410*/  IADD3 R12, PT, PT, R14, -0x1, RZ ;  /* 0xffffffff0e0c7810 */ /* 0x000fc40007ffe0ff */
[----:B------:R-:W-:Y:S02]  /*4420*/  ISETP.GT.U32.AND P0, PT, R16, 0xfd, PT ;  /* 0x000000fd1000780c */ /* 0x000fe40003f04070 */
[----:B------:R-:W-:Y:S02]  /*4430*/  MOV R15, R5 ;  /* 0x00000005000f7202 */ /* 0x000fe40000000f00 */
[----:B------:R-:W-:-:S13]  /*4440*/  ISETP.GT.U32.OR P0, PT, R12, 0xfd, P0 ;  /* 0x000000fd0c00780c */ /* 0x000fda0000704470 */
[----:B------:R-:W-:Y:S01]  /*4450*/  @!P0 MOV R12, RZ ;  /* 0x000000ff000c8202 */ /* 0x000fe20000000f00 */
[----:B------:R-:W-:Y:S06]  /*4460*/  @!P0 BRA `(.L_x_134) ;  /* 0x0000000000608947 */ /* 0x000fec0003800000 */
[----:B------:R-:W-:Y:S02]  /*4470*/  FSETP.GTU.FTZ.AND P0, PT, |R4|, +INF , PT ;  /* 0x7f8000000400780b */ /* 0x000fe40003f1c200 */
[----:B------:R-:W-:-:S04]  /*4480*/  FSETP.GTU.FTZ.AND P1, PT, |R5|, +INF , PT ;  /* 0x7f8000000500780b */ /* 0x000fc80003f3c200 */
        /* <DEDUP_REMOVED lines=14> */
[----:B------:R-:W-:Y:S02]  /*4570*/  IADD3 R12, PT, PT, R14, -0x1, RZ ;  /* 0xffffffff0e0c7810 */ /* 0x000fe40007ffe0ff */
[----:B------:R-:W-:Y:S02]  /*4580*/  ISETP.GE.AND P1, PT, R16, RZ, PT ;  /* 0x000000ff1000720c */ /* 0x000fe40003f26270 */
[----:B------:R-:W-:-:S11]  /*4590*/  ISETP.GE.AND P0, PT, R12, RZ, PT ;  /* 0x000000ff0c00720c */ /* 0x000fd60003f06270 */
[----:B------:R-:W-:Y:S02]  /*45a0*/  @!P1 FFMA R15, R5, 1.84467440737095516160e+19, RZ ;  /* 0x5f800000050f9823 */ /* 0x000fe400000000ff */
[----:B------:R-:W-:Y:S01]  /*45b0*/  @P0 MOV R12, RZ ;  /* 0x000000ff000c0202 */ /* 0x000fe20000000f00 */
[----:B------:R-:W-:Y:S01]  /*45c0*/  @!P0 FFMA R4, R4, 1.84467440737095516160e+19, RZ ;  /* 0x5f80000004048823 */ /* 0x000fe200000000ff */
[----:B------:R-:W-:-:S04]  /*45d0*/  @!P0 MOV R12, 0xffffffc0 ;  /* 0xffffffc0000c8802 */ /* 0x000fc80000000f00 */
[----:B------:R-:W-:-:S07]  /*45e0*/  @!P1 IADD3 R12, PT, PT, R12, 0x40, RZ ;  /* 0x000000400c0c9810 */ /* 0x000fce0007ffe0ff */
.L_x_134:
[----:B------:R-:W-:Y:S01]  /*45f0*/  LEA R16, R11, 0xc0800000, 0x17 ;  /* 0xc08000000b107811 */ /* 0x000fe200078eb8ff */
[----:B------:R-:W-:Y:S01]  /*4600*/  BSSY.RECONVERGENT B1, `(.L_x_139) ;  /* 0x0000036000017945 */ /* 0x000fe20003800200 */
[----:B------:R-:W-:Y:S02]  /*4610*/  IADD3 R14, PT, PT, R14, -0x7f, RZ ;  /* 0xffffff810e0e7810 */ /* 0x000fe40007ffe0ff */
[----:B------:R-:W-:-:S03]  /*4620*/  IADD3 R18, PT, PT, -R16, R15, RZ ;  /* 0x0000000f10127210 */ /* 0x000fc60007ffe1ff */
[----:B------:R-:W-:Y:S01]  /*4630*/  IMAD R4, R14, -0x800000, R4 ;  /* 0xff8000000e047824 */ /* 0x000fe200078e0204 */
[----:B------:R-:W0:Y:S01]  /*4640*/  MUFU.RCP R16, R18 ;  /* 0x0000001200107308 */ /* 0x000e220000001000 */
[----:B------:R-:W-:-:S04]  /*4650*/  FADD.FTZ R15, -R18, -RZ ;  /* 0x800000ff120f7221 */ /* 0x000fc80000010100 */
[----:B0-----:R-:W-:-:S04]  /*4660*/  FFMA R17, R16, R15, 1 ;  /* 0x3f80000010117423 */ /* 0x001fc8000000000f */
[----:B------:R-:W-:-:S04]  /*4670*/  FFMA R17, R16, R17, R16 ;  /* 0x0000001110117223 */ /* 0x000fc80000000010 */
[----:B------:R-:W-:-:S04]  /*4680*/  FFMA R16, R4, R17, RZ ;  /* 0x0000001104107223 */ /* 0x000fc800000000ff */
[----:B------:R-:W-:-:S04]  /*4690*/  FFMA R19, R15, R16, R4 ;  /* 0x000000100f137223 */ /* 0x000fc80000000004 */
[----:B------:R-:W-:Y:S01]  /*46a0*/  FFMA R16, R17, R19, R16 ;  /* 0x0000001311107223 */ /* 0x000fe20000000010 */
[----:B------:R-:W-:-:S03]  /*46b0*/  IADD3 R19, PT, PT, R14, 0x7f, -R11 ;  /* 0x0000007f0e137810 */ /* 0x000fc60007ffe80b */
[----:B------:R-:W-:Y:S01]  /*46c0*/  FFMA R15, R15, R16, R4 ;  /* 0x000000100f0f7223 */ /* 0x000fe20000000004 */
[----:B------:R-:W-:-:S03]  /*46d0*/  IADD3 R19, PT, PT, R19, R12, RZ ;  /* 0x0000000c13137210 */ /* 0x000fc60007ffe0ff */
[----:B------:R-:W-:-:S05]  /*46e0*/  FFMA R4, R17, R15, R16 ;  /* 0x0000000f11047223 */ /* 0x000fca0000000010 */
[----:B------:R-:W-:-:S04]  /*46f0*/  SHF.R.U32.HI R11, RZ, 0x17, R4 ;  /* 0x00000017ff0b7819 */ /* 0x000fc80000011604 */
[----:B------:R-:W-:-:S04]  /*4700*/  LOP3.LUT R11, R11, 0xff, RZ, 0xc0, !PT ;  /* 0x000000ff0b0b7812 */ /* 0x000fc800078ec0ff */
[----:B------:R-:W-:-:S04]  /*4710*/  IADD3 R11, PT, PT, R11, R19, RZ ;  /* 0x000000130b0b7210 */ /* 0x000fc80007ffe0ff */
[----:B------:R-:W-:-:S04]  /*4720*/  IADD3 R12, PT, PT, R11, -0x1, RZ ;  /* 0xffffffff0b0c7810 */ /* 0x000fc80007ffe0ff */
        /* <DEDUP_REMOVED lines=10> */
[C---:B------:R-:W-:Y:S02]  /*47d0*/  ISETP.NE.AND P2, PT, R11.reuse, RZ, PT ;  /* 0x000000ff0b00720c */ /* 0x040fe40003f45270 */
[----:B------:R-:W-:Y:S02]  /*47e0*/  ISETP.NE.AND P1, PT, R11, RZ, PT ;  /* 0x000000ff0b00720c */ /* 0x000fe40003f25270 */
[----:B------:R-:W-:Y:S01]  /*47f0*/  LOP3.LUT R14, R12, 0x7fffff, RZ, 0xc0, !PT ;  /* 0x007fffff0c0e7812 */ /* 0x000fe200078ec0ff */
[CCC-:B------:R-:W-:Y:S01]  /*4800*/  FFMA.RP R12, R17.reuse, R15.reuse, R16.reuse ;  /* 0x0000000f110c7223 */ /* 0x1c0fe20000008010 */
[----:B------:R-:W-:Y:S01]  /*4810*/  FFMA.RM R15, R17, R15, R16 ;  /* 0x0000000f110f7223 */ /* 0x000fe20000004010 */
[----:B------:R-:W-:Y:S02]  /*4820*/  IADD3 R17, PT, PT, R11, 0x20, RZ ;  /* 0x000000200b117810 */ /* 0x000fe40007ffe0ff */
[----:B------:R-:W-:-:S02]  /*4830*/  LOP3.LUT R14, R14, 0x800000, RZ, 0xfc, !PT ;  /* 0x008000000e0e7812 */ /* 0x000fc400078efcff */
[----:B------:R-:W-:Y:S02]  /*4840*/  IADD3 R11, PT, PT, -R11, RZ, RZ ;  /* 0x000000ff0b0b7210 */ /* 0x000fe40007ffe1ff */
[----:B------:R-:W-:Y:S02]  /*4850*/  SHF.L.U32 R17, R14, R17, RZ ;  /* 0x000000110e117219 */ /* 0x000fe400000006ff */
[----:B------:R-:W-:Y:S02]  /*4860*/  FSETP.NEU.FTZ.AND P0, PT, R12, R15, PT ;  /* 0x0000000f0c00720b */ /* 0x000fe40003f1d000 */
[----:B------:R-:W-:Y:S02]  /*4870*/  SEL R11, R11, RZ, P2 ;  /* 0x000000ff0b0b7207 */ /* 0x000fe40001000000 */
[----:B------:R-:W-:Y:S02]  /*4880*/  ISETP.NE.AND P1, PT, R17, RZ, P1 ;  /* 0x000000ff1100720c */ /* 0x000fe40000f25270 */
[----:B------:R-:W-:-:S02]  /*4890*/  SHF.R.U32.HI R11, RZ, R11, R14 ;  /* 0x0000000bff0b7219 */ /* 0x000fc4000001160e */
[----:B------:R-:W-:Y:S02]  /*48a0*/  PLOP3.LUT P0, PT, P0, P1, PT, 0xf8, 0x8f ;  /* 0x00000000008f781c */ /* 0x000fe40000703f70 */
[----:B------:R-:W-:Y:S02]  /*48b0*/  SHF.R.U32.HI R15, RZ, 0x1, R11 ;  /* 0x00000001ff0f7819 */ /* 0x000fe4000001160b */
[----:B------:R-:W-:-:S04]  /*48c0*/  SEL R12, RZ, 0x1, !P0 ;  /* 0x00000001ff0c7807 */ /* 0x000fc80004000000 */
[----:B------:R-:W-:-:S04]  /*48d0*/  LOP3.LUT R12, R12, 0x1, R15, 0xf8, !PT ;  /* 0x000000010c0c7812 */ /* 0x000fc800078ef80f */
[----:B------:R-:W-:-:S04]  /*48e0*/  LOP3.LUT R12, R12, R11, RZ, 0xc0, !PT ;  /* 0x0000000b0c0c7212 */ /* 0x000fc800078ec0ff */
[----:B------:R-:W-:-:S04]  /*48f0*/  IADD3 R15, PT, PT, R15, R12, RZ ;  /* 0x0000000c0f0f7210 */ /* 0x000fc80007ffe0ff */
[----:B------:R-:W-:Y:S01]  /*4900*/  LOP3.LUT R4, R15, R4, RZ, 0xfc, !PT ;  /* 0x000000040f047212 */ /* 0x000fe200078efcff */
[----:B------:R-:W-:Y:S06]  /*4910*/  BRA `(.L_x_142) ;  /* 0x0000000000107947 */ /* 0x000fec0003800000 */
.L_x_141:
[----:B------:R-:W-:-:S04]  /*4920*/  LOP3.LUT R4, R4, 0x80000000, RZ, 0xc0, !PT ;  /* 0x8000000004047812 */ /* 0x000fc800078ec0ff */
[----:B------:R-:W-:Y:S01]  /*4930*/  LOP3.LUT R4, R4, 0x7f800000, RZ, 0xfc, !PT ;  /* 0x7f80000004047812 */ /* 0x000fe200078efcff */
[----:B------:R-:W-:Y:S06]  /*4940*/  BRA `(.L_x_142) ;  /* 0x0000000000047947 */ /* 0x000fec0003800000 */
.L_x_140:
[----:B------:R-:W-:-:S07]  /*4950*/  LEA R4, R19, R4, 0x17 ;  /* 0x0000000413047211 */ /* 0x000fce00078eb8ff */
.L_x_142:
[----:B------:R-:W-:Y:S05]  /*4960*/  BSYNC.RECONVERGENT B1 ;  /* 0x0000000000017941 */ /* 0x000fea0003800200 */
.L_x_139:
[----:B------:R-:W-:Y:S05]  /*4970*/  BRA `(.L_x_143) ;  /* 0x0000000000207947 */ /* 0x000fea0003800000 */
.L_x_138:
[----:B------:R-:W-:-:S04]  /*4980*/  LOP3.LUT R4, R15, 0x80000000, R4, 0x48, !PT ;  /* 0x800000000f047812 */ /* 0x000fc800078e4804 */
[----:B------:R-:W-:Y:S01]  /*4990*/  LOP3.LUT R4, R4, 0x7f800000, RZ, 0xfc, !PT ;  /* 0x7f80000004047812 */ /* 0x000fe200078efcff */
[----:B------:R-:W-:Y:S06]  /*49a0*/  BRA `(.L_x_143) ;  /* 0x0000000000147947 */ /* 0x000fec0003800000 */
.L_x_137:
[----:B------:R-:W-:Y:S01]  /*49b0*/  LOP3.LUT R4, R15, 0x80000000, R4, 0x48, !PT ;  /* 0x800000000f047812 */ /* 0x000fe200078e4804 */
[----:B------:R-:W-:Y:S06]  /*49c0*/  BRA `(.L_x_143) ;  /* 0x00000000000c7947 */ /* 0x000fec0003800000 */
.L_x_136:
[----:B------:R-:W0:Y:S01]  /*49d0*/  MUFU.RSQ R4, -QNAN ;  /* 0xffc0000000047908 */ /* 0x000e220000001400 */
[----:B------:R-:W-:Y:S05]  /*49e0*/  BRA `(.L_x_143) ;  /* 0x0000000000047947 */ /* 0x000fea0003800000 */
.L_x_135:
[----:B------:R-:W-:-:S07]  /*49f0*/  FADD.FTZ R4, R4, R5 ;  /* 0x0000000504047221 */ /* 0x000fce0000010000 */
.L_x_143:
[----:B------:R-:W-:Y:S05]  /*4a00*/  BSYNC.RECONVERGENT B0 ;  /* 0x0000000000007941 */ /* 0x000fea0003800200 */
.L_x_133:
[----:B------:R-:W-:-:S04]  /*4a10*/  HFMA2 R11, -RZ, RZ, 0, 0 ;  /* 0x00000000ff0b7431 */ /* 0x000fc800000001ff */
[----:B0-----:R-:W-:Y:S05]  /*4a20*/  RET.REL.NODEC R10 `(attention_kernel) ;  /* 0xffffffb40a747950 */ /* 0x001fea0003c3ffff */
.L_x_144:
        /* <DEDUP_REMOVED lines=13> */
.L_x_267:


//--------------------- .text.pairwise_distances_kernel --------------------------
	.section	.text.pairwise_distances_kernel,"ax",@progbits
	.align	128
        .global         pairwise_distances_kernel
        .type           pairwise_distances_kernel,@function
        .size           pairwise_distances_kernel,(.L_x_268 - pairwise_distances_kernel)
        .other          pairwise_distances_kernel,@"STO_CUDA_ENTRY STV_DEFAULT"
pairwise_distances_kernel:
.text.pairwise_distances_kernel:
        /* <DEDUP_REMOVED lines=13> */
[----:B------:R-:W0:Y:S01]  /*00d0*/  LDC R10, c[0x0][0x3a0] ;  /* 0x0000e800ff0a7b82 */ /* 0x000e220000000800 */
[----:B------:R-:W1:Y:S01]  /*00e0*/  LDCU.64 UR4, c[0x0][0x358] ;  /* 0x00006b00ff0477ac */ /* 0x000e620008000a00 */
[----:B------:R-:W-:Y:S01]  /*00f0*/  IMAD.MOV.U32 R12, RZ, RZ, RZ ;  /* 0x000000ffff0c7224 */ /* 0x000fe200078e00ff */
[----:B0-----:R-:W-:-:S13]  /*0100*/  ISETP.GE.AND P0, PT, R10, 0x1, PT ;  /* 0x000000010a00780c */ /* 0x001fda0003f06270 */
[----:B-1----:R-:W-:Y:S05]  /*0110*/  @!P0 BRA `(.L_x_145) ;  /* 0x0000000800048947 */ /* 0x002fea0003800000 */
[C---:B------:R-:W-:Y:S01]  /*0120*/  ISETP.GE.U32.AND P1, PT, R10.reuse, 0x8, PT ;  /* 0x000000080a00780c */ /* 0x040fe20003f26070 */
[-C--:B------:R-:W-:Y:S01]  /*0130*/  IMAD R0, R7, R10.reuse, RZ ;  /* 0x0000000a07007224 */ /* 0x080fe200078e02ff */
[----:B------:R-:W-:Y:S01]  /*0140*/  LOP3.LUT R24, R10, 0x7, RZ, 0xc0, !PT ;  /* 0x000000070a187812 */ /* 0x000fe200078ec0ff */
[----:B------:R-:W-:Y:S02]  /*0150*/  IMAD R8, R6, R10, RZ ;  /* 0x0000000a06087224 */ /* 0x000fe400078e02ff */
[----:B------:R-:W-:Y:S02]  /*0160*/  HFMA2 R9, -RZ, RZ, 0, 0 ;  /* 0x00000000ff097431 */ /* 0x000fe400000001ff */
[----:B------:R-:W-:Y:S01]  /*0170*/  IMAD.MOV.U32 R12, RZ, RZ, RZ ;  /* 0x000000ffff0c7224 */ /* 0x000fe200078e00ff */
[----:B------:R-:W-:Y:S02]  /*0180*/  ISETP.NE.AND P0, PT, R24, RZ, PT ;  /* 0x000000ff1800720c */ /* 0x000fe40003f05270 */
[----:B------:R-:W-:-:S02]  /*0190*/  SHF.R.S32.HI R11, RZ, 0x1f, R0 ;  /* 0x0000001fff0b7819 */ /* 0x000fc40000011400 */
[----:B------:R-:W-:Y:S01]  /*01a0*/  SHF.R.S32.HI R13, RZ, 0x1f, R8 ;  /* 0x0000001fff0d7819 */ /* 0x000fe20000011408 */
[----:B------:R-:W-:Y:S08]  /*01b0*/  @!P1 BRA `(.L_x_146) ;  /* 0x0000000000cc9947 */ /* 0x000ff00003800000 */
[----:B------:R-:W0:Y:S01]  /*01c0*/  LDCU.128 UR8, c[0x0][0x380] ;  /* 0x00007000ff0877ac */ /* 0x000e220008000c00 */
[----:B------:R-:W-:Y:S01]  /*01d0*/  LOP3.LUT R9, R10, 0x7ffffff8, RZ, 0xc0, !PT ;  /* 0x7ffffff80a097812 */ /* 0x000fe200078ec0ff */
[----:B------:R-:W-:-:S03]  /*01e0*/  IMAD.MOV.U32 R12, RZ, RZ, RZ ;  /* 0x000000ffff0c7224 */ /* 0x000fc600078e00ff */
[----:B------:R-:W-:Y:S02]  /*01f0*/  IADD3 R16, PT, PT, -R9, RZ, RZ ;  /* 0x000000ff09107210 */ /* 0x000fe40007ffe1ff */
[----:B0-----:R-:W-:Y:S02]  /*0200*/  LEA R4, P1, R0, UR8, 0x2 ;  /* 0x0000000800047c11 */ /* 0x001fe4000f8210ff */
[----:B------:R-:W-:Y:S02]  /*0210*/  LEA R2, P3, R8, UR10, 0x2 ;  /* 0x0000000a08027c11 */ /* 0x000fe4000f8610ff */
[----:B------:R-:W-:Y:S02]  /*0220*/  IADD3 R4, P2, PT, R4, 0x10, RZ ;  /* 0x0000001004047810 */ /* 0x000fe40007f5e0ff */
[----:B------:R-:W-:Y:S02]  /*0230*/  LEA.HI.X R5, R0, UR9, R11, 0x2, P1 ;  /* 0x0000000900057c11 */ /* 0x000fe400088f140b */
[----:B------:R-:W-:-:S02]  /*0240*/  IADD3 R2, P4, PT, R2, 0x10, RZ ;  /* 0x0000001002027810 */ /* 0x000fc40007f9e0ff */
[----:B------:R-:W-:Y:S01]  /*0250*/  LEA.HI.X R3, R8, UR11, R13, 0x2, P3 ;  /* 0x0000000b08037c11 */ /* 0x000fe200098f140d */
[----:B------:R-:W-:-:S03]  /*0260*/  IMAD.X R5, RZ, RZ, R5, P2 ;  /* 0x000000ffff057224 */ /* 0x000fc600010e0605 */
[----:B------:R-:W-:-:S07]  /*0270*/  IADD3.X R3, PT, PT, RZ, R3, RZ, P4, !PT ;  /* 0x00000003ff037210 */ /* 0x000fce00027fe4ff */
.L_x_147:
        /* <DEDUP_REMOVED lines=16> */
[----:B------:R-:W3:Y:S01]  /*0380*/  LDG.E.CONSTANT R23, desc[UR4][R4.64+0x8] ;  /* 0x0000080404177981 */ /* 0x000ee2000c1e9900 */
[----:B----4-:R-:W-:-:S03]  /*0390*/  FADD R26, R17, -R18 ;  /* 0x80000012111a7221 */ /* 0x010fc60000000000 */
[----:B------:R-:W4:Y:S04]  /*03a0*/  LDG.E.CONSTANT R22, desc[UR4][R2.64+0x8] ;  /* 0x0000080402167981 */ /* 0x000f28000c1e9900 */
[----:B------:R0:W4:Y:S04]  /*03b0*/  LDG.E.CONSTANT R18, desc[UR4][R4.64+0xc] ;  /* 0x00000c0404127981 */ /* 0x000128000c1e9900 */
[----:B------:R1:W4:Y:S01]  /*03c0*/  LDG.E.CONSTANT R17, desc[UR4][R2.64+0xc] ;  /* 0x00000c0402117981 */ /* 0x000322000c1e9900 */
[----:B------:R-:W-:Y:S01]  /*03d0*/  FFMA R25, R26, R26, R25 ;  /* 0x0000001a1a197223 */ /* 0x000fe20000000019 */
[----:B-----5:R-:W-:Y:S01]  /*03e0*/  FADD R14, R15, -R14 ;  /* 0x8000000e0f0e7221 */ /* 0x020fe20000000000 */
[----:B------:R-:W-:-:S03]  /*03f0*/  VIADD R16, R16, 0x8 ;  /* 0x0000000810107836 */ /* 0x000fc60000000000 */
[----:B------:R-:W-:Y:S01]  /*0400*/  FFMA R25, R14, R14, R25 ;  /* 0x0000000e0e197223 */ /* 0x000fe20000000019 */
[----:B0-----:R-:W-:Y:S02]  /*0410*/  IADD3 R4, P2, PT, R4, 0x20, RZ ;  /* 0x0000002004047810 */ /* 0x001fe40007f5e0ff */
[----:B------:R-:W-:Y:S02]  /*0420*/  ISETP.NE.AND P1, PT, R16, RZ, PT ;  /* 0x000000ff1000720c */ /* 0x000fe40003f25270 */
[----:B-1----:R-:W-:Y:S02]  /*0430*/  IADD3 R2, P3, PT, R2, 0x20, RZ ;  /* 0x0000002002027810 */ /* 0x002fe40007f7e0ff */
[----:B------:R-:W-:-:S03]  /*0440*/  IADD3.X R5, PT, PT, RZ, R5, RZ, P2, !PT ;  /* 0x00000005ff057210 */ /* 0x000fc600017fe4ff */
[----:B------:R-:W-:Y:S02]  /*0450*/  IMAD.X R3, RZ, RZ, R3, P3 ;  /* 0x000000ffff037224 */ /* 0x000fe400018e0603 */
[----:B--2---:R-:W-:-:S04]  /*0460*/  FADD R20, R19, -R20 ;  /* 0x8000001413147221 */ /* 0x004fc80000000000 */
[----:B------:R-:W-:Y:S01]  /*0470*/  FFMA R25, R20, R20, R25 ;  /* 0x0000001414197223 */ /* 0x000fe20000000019 */
[----:B---3--:R-:W-:-:S04]  /*0480*/  FADD R12, R21, -R12 ;  /* 0x8000000c150c7221 */ /* 0x008fc80000000000 */
[----:B------:R-:W-:Y:S01]  /*0490*/  FFMA R25, R12, R12, R25 ;  /* 0x0000000c0c197223 */ /* 0x000fe20000000019 */
[----:B----4-:R-:W-:-:S04]  /*04a0*/  FADD R22, R23, -R22 ;  /* 0x8000001617167221 */ /* 0x010fc80000000000 */
[----:B------:R-:W-:Y:S01]  /*04b0*/  FFMA R25, R22, R22, R25 ;  /* 0x0000001616197223 */ /* 0x000fe20000000019 */
[----:B------:R-:W-:-:S04]  /*04c0*/  FADD R18, R18, -R17 ;  /* 0x8000001112127221 */ /* 0x000fc80000000000 */
[----:B------:R-:W-:Y:S01]  /*04d0*/  FFMA R12, R18, R18, R25 ;  /* 0x00000012120c7223 */ /* 0x000fe20000000019 */
[----:B------:R-:W-:Y:S06]  /*04e0*/  @P1 BRA `(.L_x_147) ;  /* 0xfffffffc00641947 */ /* 0x000fec000383ffff */
.L_x_146:
[----:B------:R-:W-:Y:S05]  /*04f0*/  @!P0 BRA `(.L_x_145) ;  /* 0x00000004000c8947 */ /* 0x000fea0003800000 */
[----:B------:R-:W-:Y:S02]  /*0500*/  ISETP.GE.U32.AND P1, PT, R24, 0x4, PT ;  /* 0x000000041800780c */ /* 0x000fe40003f26070 */
[----:B------:R-:W-:-:S04]  /*0510*/  LOP3.LUT R20, R10, 0x3, RZ, 0xc0, !PT ;  /* 0x000000030a147812 */ /* 0x000fc800078ec0ff */
[----:B------:R-:W-:-:S07]  /*0520*/  ISETP.NE.AND P0, PT, R20, RZ, PT ;  /* 0x000000ff1400720c */ /* 0x000fce0003f05270 */
[----:B------:R-:W-:Y:S06]  /*0530*/  @!P1 BRA `(.L_x_148) ;  /* 0x0000000000689947 */ /* 0x000fec0003800000 */
[----:B------:R-:W0:Y:S01]  /*0540*/  LDCU.128 UR8, c[0x0][0x380] ;  /* 0x00007000ff0877ac */ /* 0x000e220008000c00 */
[-C--:B------:R-:W-:Y:S02]  /*0550*/  IADD3 R5, P3, PT, R8, R9.reuse, RZ ;  /* 0x0000000908057210 */ /* 0x080fe40007f7e0ff */
[----:B------:R-:W-:-:S03]  /*0560*/  IADD3 R3, P1, PT, R0, R9, RZ ;  /* 0x0000000900037210 */ /* 0x000fc60007f3e0ff */
[----:B------:R-:W-:Y:S01]  /*0570*/  IMAD.X R14, RZ, RZ, R13, P3 ;  /* 0x000000ffff0e7224 */ /* 0x000fe200018e060d */
[----:B------:R-:W-:Y:S02]  /*0580*/  IADD3.X R16, PT, PT, RZ, R11, RZ, P1, !PT ;  /* 0x0000000bff107210 */ /* 0x000fe40000ffe4ff */
[----:B0-----:R-:W-:Y:S02]  /*0590*/  LEA R2, P2, R3, UR8, 0x2 ;  /* 0x0000000803027c11 */ /* 0x001fe4000f8410ff */
[----:B------:R-:W-:Y:S02]  /*05a0*/  LEA R4, P4, R5, UR10, 0x2 ;  /* 0x0000000a05047c11 */ /* 0x000fe4000f8810ff */
        /* <DEDUP_REMOVED lines=10> */
[----:B------:R-:W-:Y:S01]  /*0650*/  IADD3 R9, PT, PT, R9, 0x4, RZ ;  /* 0x0000000409097810 */ /* 0x000fe20007ffe0ff */
        /* <DEDUP_REMOVED lines=8> */
.L_x_148:
[----:B------:R-:W-:Y:S05]  /*06e0*/  @!P0 BRA `(.L_x_145) ;  /* 0x0000000000908947 */ /* 0x000fea0003800000 */
[----:B------:R-:W0:Y:S01]  /*06f0*/  LDC.64 R16, c[0x0][0x380] ;  /* 0x0000e000ff107b82 */ /* 0x000e220000000a00 */
[----:B------:R-:W-:Y:S02]  /*0700*/  ISETP.NE.AND P1, PT, R20, 0x1, PT ;  /* 0x000000011400780c */ /* 0x000fe40003f25270 */
[----:B------:R-:W-:-:S04]  /*0710*/  LOP3.LUT R10, R10, 0x1, RZ, 0xc0, !PT ;  /* 0x000000010a0a7812 */ /* 0x000fc800078ec0ff */
[----:B------:R-:W-:Y:S01]  /*0720*/  ISETP.NE.U32.AND P0, PT, R10, 0x1, PT ;  /* 0x000000010a00780c */ /* 0x000fe20003f05070 */
[----:B------:R-:W1:Y:S06]  /*0730*/  LDC.64 R2, c[0x0][0x388] ;  /* 0x0000e200ff027b82 */ /* 0x000e6c0000000a00 */
[-C--:B------:R-:W-:Y:S02]  /*0740*/  @P1 IADD3 R18, P2, PT, R0, R9.reuse, RZ ;  /* 0x0000000900121210 */ /* 0x080fe40007f5e0ff */
[----:B------:R-:W2:Y:S01]  /*0750*/  LDC.64 R14, c[0x0][0x380] ;  /* 0x0000e000ff0e7b82 */ /* 0x000ea20000000a00 */
[----:B------:R-:W-:-:S02]  /*0760*/  @P1 IADD3 R19, P3, PT, R8, R9, RZ ;  /* 0x0000000908131210 */ /* 0x000fc40007f7e0ff */
[----:B------:R-:W-:Y:S01]  /*0770*/  @P1 IMAD.X R10, RZ, RZ, R11, P2 ;  /* 0x000000ffff0a1224 */ /* 0x000fe200010e060b */
[----:B------:R-:W-:-:S04]  /*0780*/  @P1 IADD3 R9, PT, PT, R9, 0x2, RZ ;  /* 0x0000000209091810 */ /* 0x000fc80007ffe0ff */
[----:B------:R-:W3:Y:S01]  /*0790*/  LDC.64 R4, c[0x0][0x388] ;  /* 0x0000e200ff047b82 */ /* 0x000ee20000000a00 */
[----:B0-----:R-:W-:-:S04]  /*07a0*/  @P1 LEA R16, P2, R18, R16, 0x2 ;  /* 0x0000001012101211 */ /* 0x001fc800078410ff */
[----:B------:R-:W-:Y:S01]  /*07b0*/  @P1 LEA.HI.X R17, R18, R17, R10, 0x2, P2 ;  /* 0x0000001112111211 */ /* 0x000fe200010f140a */
[--C-:B------:R-:W-:Y:S01]  /*07c0*/  @P1 IMAD.X R10, RZ, RZ, R13.reuse, P3 ;  /* 0x000000ffff0a1224 */ /* 0x100fe200018e060d */
[-C--:B------:R-:W-:Y:S02]  /*07d0*/  @!P0 IADD3 R8, P3, PT, R8, R9.reuse, RZ ;  /* 0x0000000908088210 */ /* 0x080fe40007f7e0ff */
[C---:B-1----:R-:W-:Y:S01]  /*07e0*/  @P1 LEA R2, P4, R19.reuse, R2, 0x2 ;  /* 0x0000000213021211 */ /* 0x042fe200078810ff */
[----:B------:R-:W4:Y:S01]  /*07f0*/  @P1 LDG.E.CONSTANT R18, desc[UR4][R16.64+0x4] ;  /* 0x0000040410121981 */ /* 0x000f22000c1e9900 */
[----:B------:R-:W-:Y:S02]  /*0800*/  @!P0 IADD3 R0, P2, PT, R0, R9, RZ ;  /* 0x0000000900008210 */ /* 0x000fe40007f5e0ff */
[----:B------:R-:W-:Y:S01]  /*0810*/  @P1 LEA.HI.X R3, R19, R3, R10, 0x2, P4 ;  /* 0x0000000313031211 */ /* 0x000fe200020f140a */
[----:B------:R-:W-:Y:S01]  /*0820*/  @!P0 IMAD.X R13, RZ, RZ, R13, P3 ;  /* 0x000000ffff0d8224 */ /* 0x000fe200018e060d */
[----:B------:R-:W-:Y:S01]  /*0830*/  @!P0 IADD3.X R11, PT, PT, RZ, R11, RZ, P2, !PT ;  /* 0x0000000bff0b8210 */ /* 0x000fe200017fe4ff */
[----:B------:R-:W5:Y:S01]  /*0840*/  @P1 LDG.E.CONSTANT R9, desc[UR4][R16.64] ;  /* 0x0000000410091981 */ /* 0x000f62000c1e9900 */
[----:B--2---:R-:W-:-:S03]  /*0850*/  @!P0 LEA R14, P2, R0, R14, 0x2 ;  /* 0x0000000e000e8211 */ /* 0x004fc600078410ff */
[----:B------:R-:W5:Y:S01]  /*0860*/  @P1 LDG.E.CONSTANT R10, desc[UR4][R2.64] ;  /* 0x00000004020a1981 */ /* 0x000f62000c1e9900 */
[----:B---3--:R-:W-:Y:S02]  /*0870*/  @!P0 LEA R4, P3, R8, R4, 0x2 ;  /* 0x0000000408048211 */ /* 0x008fe400078610ff */
[----:B------:R-:W-:Y:S02]  /*0880*/  @!P0 LEA.HI.X R15, R0, R15, R11, 0x2, P2 ;  /* 0x0000000f000f8211 */ /* 0x000fe400010f140b */
[----:B------:R-:W-:Y:S01]  /*0890*/  @!P0 LEA.HI.X R5, R8, R5, R13, 0x2, P3 ;  /* 0x0000000508058211 */ /* 0x000fe200018f140d */
[----:B------:R-:W4:Y:S04]  /*08a0*/  @P1 LDG.E.CONSTANT R11, desc[UR4][R2.64+0x4] ;  /* 0x00000404020b1981 */ /* 0x000f28000c1e9900 */
[----:B------:R-:W2:Y:S04]  /*08b0*/  @!P0 LDG.E.CONSTANT R14, desc[UR4][R14.64] ;  /* 0x000000040e0e8981 */ /* 0x000ea8000c1e9900 */
[----:B------:R-:W2:Y:S01]  /*08c0*/  @!P0 LDG.E.CONSTANT R5, desc[UR4][R4.64] ;  /* 0x0000000404058981 */ /* 0x000ea2000c1e9900 */
[----:B-----5:R-:W-:-:S04]  /*08d0*/  @P1 FADD R9, R9, -R10 ;  /* 0x8000000a09091221 */ /* 0x020fc80000000000 */
[----:B------:R-:W-:Y:S01]  /*08e0*/  @P1 FFMA R9, R9, R9, R12 ;  /* 0x0000000909091223 */ /* 0x000fe2000000000c */
[----:B----4-:R-:W-:-:S04]  /*08f0*/  @P1 FADD R18, R18, -R11 ;  /* 0x8000000b12121221 */ /* 0x010fc80000000000 */
[----:B------:R-:W-:Y:S01]  /*0900*/  @P1 FFMA R12, R18, R18, R9 ;  /* 0x00000012120c1223 */ /* 0x000fe20000000009 */
[----:B--2---:R-:W-:-:S04]  /*0910*/  @!P0 FADD R9, R14, -R5 ;  /* 0x800000050e098221 */ /* 0x004fc80000000000 */
[----:B------:R-:W-:-:S07]  /*0920*/  @!P0 FFMA R12, R9, R9, R12 ;  /* 0x00000009090c8223 */ /* 0x000fce000000000c */
.L_x_145:
[----:B------:R-:W-:Y:S01]  /*0930*/  IADD3 R0, PT, PT, R12, -0xd000000, RZ ;  /* 0xf30000000c007810 */ /* 0x000fe20007ffe0ff */
[----:B------:R0:W1:Y:S01]  /*0940*/  MUFU.RSQ R3, R12 ;  /* 0x0000000c00037308 */ /* 0x0000620000001400 */
[----:B------:R-:W-:Y:S02]  /*0950*/  BSSY.RECONVERGENT B0, `(.L_x_149) ;  /* 0x000000b000007945 */ /* 0x000fe40003800200 */
[----:B------:R-:W-:-:S13]  /*0960*/  ISETP.GT.U32.AND P0, PT, R0, 0x727fffff, PT ;  /* 0x727fffff0000780c */ /* 0x000fda0003f04070 */
[----:B0-----:R-:W-:Y:S05]  /*0970*/  @!P0 BRA `(.L_x_150) ;  /* 0x0000000000108947 */ /* 0x001fea0003800000 */
[----:B------:R-:W-:Y:S01]  /*0980*/  IMAD.MOV.U32 R0, RZ, RZ, R12 ;  /* 0x000000ffff007224 */ /* 0x000fe200078e000c */
[----:B------:R-:W-:-:S07]  /*0990*/  MOV R9, 0x9b0 ;  /* 0x000009b000097802 */ /* 0x000fce0000000f00 */
[----:B-1----:R-:W-:Y:S05]  /*09a0*/  CALL.REL.NOINC `($__internal_3_$__cuda_sm20_sqrt_rn_f32_slowpath) ;  /* 0x0000000000307944 */ /* 0x002fea0003c00000 */
[----:B------:R-:W-:Y:S05]  /*09b0*/  BRA `(.L_x_151) ;  /* 0x0000000000107947 */ /* 0x000fea0003800000 */
.L_x_150:
[C---:B-1----:R-:W-:Y:S01]  /*09c0*/  FMUL.FTZ R5, R3.reuse, R12 ;  /* 0x0000000c03057220 */ /* 0x042fe20000410000 */
[----:B------:R-:W-:-:S03]  /*09d0*/  FMUL.FTZ R0, R3, 0.5 ;  /* 0x3f00000003007820 */ /* 0x000fc60000410000 */
[----:B------:R-:W-:-:S04]  /*09e0*/  FFMA R12, -R5, R5, R12 ;  /* 0x00000005050c7223 */ /* 0x000fc8000000010c */
[----:B------:R-:W-:-:S07]  /*09f0*/  FFMA R5, R12, R0, R5 ;  /* 0x000000000c057223 */ /* 0x000fce0000000005 */
.L_x_151:
[----:B------:R-:W-:Y:S05]  /*0a00*/  BSYNC.RECONVERGENT B0 ;  /* 0x0000000000007941 */ /* 0x000fea0003800200 */
.L_x_149:
[----:B------:R-:W0:Y:S01]  /*0a10*/  LDC.64 R2, c[0x0][0x390] ;  /* 0x0000e400ff027b82 */ /* 0x000e220000000a00 */
[----:B------:R-:W1:Y:S02]  /*0a20*/  LDCU UR6, c[0x0][0x39c] ;  /* 0x00007380ff0677ac */ /* 0x000e640008000800 */
[----:B-1----:R-:W-:-:S04]  /*0a30*/  IMAD R7, R7, UR6, R6 ;  /* 0x0000000607077c24 */ /* 0x002fc8000f8e0206 */
[----:B0-----:R-:W-:-:S05]  /*0a40*/  IMAD.WIDE R2, R7, 0x4, R2 ;  /* 0x0000000407027825 */ /* 0x001fca00078e0202 */
[----:B------:R-:W-:Y:S01]  /*0a50*/  STG.E desc[UR4][R2.64], R5 ;  /* 0x0000000502007986 */ /* 0x000fe2000c101904 */
[----:B------:R-:W-:Y:S05]  /*0a60*/  EXIT ;  /* 0x000000000000794d */ /* 0x000fea0003800000 */
        .weak           $__internal_3_$__cuda_sm20_sqrt_rn_f32_slowpath
        .type           $__internal_3_$__cuda_sm20_sqrt_rn_f32_slowpath,@function
        .size           $__internal_3_$__cuda_sm20_sqrt_rn_f32_slowpath,(.L_x_268 - $__internal_3_$__cuda_sm20_sqrt_rn_f32_slowpath)
$__internal_3_$__cuda_sm20_sqrt_rn_f32_slowpath:
[----:B------:R-:W-:-:S13]  /*0a70*/  LOP3.LUT P0, RZ, R0, 0x7fffffff, RZ, 0xc0, !PT ;  /* 0x7fffffff00ff7812 */ /* 0x000fda000780c0ff */
[----:B------:R-:W-:Y:S01]  /*0a80*/  @!P0 MOV R2, R0 ;  /* 0x0000000000028202 */ /* 0x000fe20000000f00 */
[----:B------:R-:W-:Y:S06]  /*0a90*/  @!P0 BRA `(.L_x_152) ;  /* 0x0000000000408947 */ /* 0x000fec0003800000 */
[----:B------:R-:W-:-:S13]  /*0aa0*/  FSETP.GEU.FTZ.AND P0, PT, R0, RZ, PT ;  /* 0x000000ff0000720b */ /* 0x000fda0003f1e000 */
[----:B------:R-:W-:Y:S01]  /*0ab0*/  @!P0 IMAD.MOV.U32 R2, RZ, RZ, 0x7fffffff ;  /* 0x7fffffffff028424 */ /* 0x000fe200078e00ff */
        /* <DEDUP_REMOVED lines=9> */
[----:B------:R-:W-:Y:S02]  /*0b50*/  @!P0 MOV R2, R0 ;  /* 0x0000000000028202 */ /* 0x000fe40000000f00 */
[----:B------:R-:W-:-:S04]  /*0b60*/  @P0 FADD.FTZ R5, -R4, -RZ ;  /* 0x800000ff04050221 */ /* 0x000fc80000010100 */
[----:B------:R-:W-:-:S04]  /*0b70*/  @P0 FFMA R5, R4, R5, R3 ;  /* 0x0000000504050223 */ /* 0x000fc80000000003 */
[----:B------:R-:W-:-:S04]  /*0b80*/  @P0 FFMA R5, R5, R8, R4 ;  /* 0x0000000805050223 */ /* 0x000fc80000000004 */
[----:B------:R-:W-:-:S07]  /*0b90*/  @P0 FMUL.FTZ R2, R5, 2.3283064365386962891e-10 ;  /* 0x2f80000005020820 */ /* 0x000fce0000410000 */
.L_x_152:
[----:B------:R-:W-:Y:S02]  /*0ba0*/  HFMA2 R3, -RZ, RZ, 0, 0 ;  /* 0x00000000ff037431 */ /* 0x000fe400000001ff */
[----:B------:R-:W-:Y:S01]  /*0bb0*/  IMAD.MOV.U32 R5, RZ, RZ, R2 ;  /* 0x000000ffff057224 */ /* 0x000fe200078e0002 */
[----:B------:R-:W-:-:S04]  /*0bc0*/  MOV R2, R9 ;  /* 0x0000000900027202 */ /* 0x000fc80000000f00 */
[----:B------:R-:W-:Y:S05]  /*0bd0*/  RET.REL.NODEC R2 `(pairwise_distances_kernel) ;  /* 0xfffffff402087950 */ /* 0x000fea0003c3ffff */
.L_x_153:
        /* <DEDUP_REMOVED lines=10> */
.L_x_268:


//--------------------- .text.normalize_vectors_kernel --------------------------
	.section	.text.normalize_vectors_kernel,"ax",@progbits
	.align	128
        .global         normalize_vectors_kernel
        .type           normalize_vectors_kernel,@function
        .size           normalize_vectors_kernel,(.L_x_270 - normalize_vectors_kernel)
        .other          normalize_vectors_kernel,@"STO_CUDA_ENTRY STV_DEFAULT"
normalize_vectors_kernel:
.text.normalize_vectors_kernel:
        /* <DEDUP_REMOVED lines=8> */
[----:B------:R-:W0:Y:S01]  /*0080*/  LDC R0, c[0x0][0x38c] ;  /* 0x0000e300ff007b82 */ /* 0x000e220000000800 */
[----:B------:R-:W1:Y:S01]  /*0090*/  LDCU.64 UR4, c[0x0][0x380] ;  /* 0x00007000ff0477ac */ /* 0x000e620008000a00 */
[----:B------:R-:W-:Y:S01]  /*00a0*/  HFMA2 R8, -RZ, RZ, 0, 0 ;  /* 0x00000000ff087431 */ /* 0x000fe200000001ff */
[----:B------:R-:W2:Y:S01]  /*00b0*/  LDCU.64 UR6, c[0x0][0x358] ;  /* 0x00006b00ff0677ac */ /* 0x000ea20008000a00 */
[----:B0-----:R-:W-:Y:S01]  /*00c0*/  IMAD R6, R3, R0, RZ ;  /* 0x0000000003067224 */ /* 0x001fe200078e02ff */
[----:B------:R-:W-:-:S03]  /*00d0*/  ISETP.GE.AND P0, PT, R0, 0x1, PT ;  /* 0x000000010000780c */ /* 0x000fc60003f06270 */
[----:B------:R-:W-:-:S03]  /*00e0*/  IMAD.WIDE R6, R6, 0x4, RZ ;  /* 0x0000000406067825 */ /* 0x000fc600078e02ff */
[----:B-1----:R-:W-:-:S04]  /*00f0*/  IADD3 R4, P1, PT, R6, UR4, RZ ;  /* 0x0000000406047c10 */ /* 0x002fc8000ff3e0ff */
[----:B------:R-:W-:-:S03]  /*0100*/  IADD3.X R5, PT, PT, R7, UR5, RZ, P1, !PT ;  /* 0x0000000507057c10 */ /* 0x000fc60008ffe4ff */
[----:B--2---:R-:W-:Y:S06]  /*0110*/  @!P0 BRA `(.L_x_154) ;  /* 0x0000000400888947 */ /* 0x004fec0003800000 */
[C---:B------:R-:W-:Y:S02]  /*0120*/  ISETP.GE.U32.AND P2, PT, R0.reuse, 0x10, PT ;  /* 0x000000100000780c */ /* 0x040fe40003f46070 */
[----:B------:R-:W-:Y:S02]  /*0130*/  CS2R R8, SRZ ;  /* 0x0000000000087805 */ /* 0x000fe4000001ff00 */
[----:B------:R-:W-:-:S04]  /*0140*/  LOP3.LUT R24, R0, 0xf, RZ, 0xc0, !PT ;  /* 0x0000000f00187812 */ /* 0x000fc800078ec0ff */
[----:B------:R-:W-:-:S05]  /*0150*/  ISETP.NE.AND P1, PT, R24, RZ, PT ;  /* 0x000000ff1800720c */ /* 0x000fca0003f25270 */
[----:B------:R-:W-:Y:S08]  /*0160*/  @!P2 BRA `(.L_x_155) ;  /* 0x0000000000a8a947 */ /* 0x000ff00003800000 */
[----:B------:R-:W-:Y:S02]  /*0170*/  IADD3 R2, P2, PT, R4, 0x20, RZ ;  /* 0x0000002004027810 */ /* 0x000fe40007f5e0ff */
[----:B------:R-:W-:Y:S02]  /*0180*/  LOP3.LUT R9, R0, 0x7ffffff0, RZ, 0xc0, !PT ;  /* 0x7ffffff000097812 */ /* 0x000fe400078ec0ff */
[----:B------:R-:W-:Y:S02]  /*0190*/  MOV R8, RZ ;  /* 0x000000ff00087202 */ /* 0x000fe40000000f00 */
[----:B------:R-:W-:Y:S02]  /*01a0*/  IADD3.X R3, PT, PT, RZ, R5, RZ, P2, !PT ;  /* 0x00000005ff037210 */ /* 0x000fe400017fe4ff */
[----:B------:R-:W-:-:S07]  /*01b0*/  IADD3 R23, PT, PT, -R9, RZ, RZ ;  /* 0x000000ff09177210 */ /* 0x000fce0007ffe1ff */
.L_x_156:
[----:B------:R-:W2:Y:S04]  /*01c0*/  LDG.E R21, desc[UR6][R2.64+-0x20] ;  /* 0xffffe00602157981 */ /* 0x000ea8000c1e1900 */
[----:B------:R-:W3:Y:S04]  /*01d0*/  LDG.E R20, desc[UR6][R2.64+-0x1c] ;  /* 0xffffe40602147981 */ /* 0x000ee8000c1e1900 */
[----:B------:R-:W4:Y:S04]  /*01e0*/  LDG.E R22, desc[UR6][R2.64+-0x18] ;  /* 0xffffe80602167981 */ /* 0x000f28000c1e1900 */
[----:B------:R-:W5:Y:S04]  /*01f0*/  LDG.E R19, desc[UR6][R2.64+-0x14] ;  /* 0xffffec0602137981 */ /* 0x000f68000c1e1900 */
        /* <DEDUP_REMOVED lines=8> */
[----:B------:R-:W5:Y:S01]  /*0280*/  LDG.E R10, desc[UR6][R2.64+0x10] ;  /* 0x00001006020a7981 */ /* 0x000f62000c1e1900 */
[----:B--2---:R-:W-:-:S03]  /*0290*/  FFMA R21, R21, R21, R8 ;  /* 0x0000001515157223 */ /* 0x004fc60000000008 */
[----:B------:R-:W2:Y:S01]  /*02a0*/  LDG.E R8, desc[UR6][R2.64+0x14] ;  /* 0x0000140602087981 */ /* 0x000ea2000c1e1900 */
[----:B---3--:R-:W-:-:S03]  /*02b0*/  FFMA R21, R20, R20, R21 ;  /* 0x0000001414157223 */ /* 0x008fc60000000015 */
[----:B------:R-:W3:Y:S01]  /*02c0*/  LDG.E R20, desc[UR6][R2.64+0x18] ;  /* 0x0000180602147981 */ /* 0x000ee2000c1e1900 */
[----:B----4-:R-:W-:-:S03]  /*02d0*/  FFMA R22, R22, R22, R21 ;  /* 0x0000001616167223 */ /* 0x010fc60000000015 */
[----:B------:R0:W4:Y:S01]  /*02e0*/  LDG.E R21, desc[UR6][R2.64+0x1c] ;  /* 0x00001c0602157981 */ /* 0x000122000c1e1900 */
[----:B------:R-:W-:Y:S01]  /*02f0*/  IADD3 R23, PT, PT, R23, 0x10, RZ ;  /* 0x0000001017177810 */ /* 0x000fe20007ffe0ff */
[----:B-----5:R-:W-:-:S03]  /*0300*/  FFMA R19, R19, R19, R22 ;  /* 0x0000001313137223 */ /* 0x020fc60000000016 */
[----:B------:R-:W-:Y:S01]  /*0310*/  ISETP.NE.AND P2, PT, R23, RZ, PT ;  /* 0x000000ff1700720c */ /* 0x000fe20003f45270 */
[----:B------:R-:W-:-:S04]  /*0320*/  FFMA R18, R18, R18, R19 ;  /* 0x0000001212127223 */ /* 0x000fc80000000013 */
[----:B------:R-:W-:Y:S01]  /*0330*/  FFMA R17, R17, R17, R18 ;  /* 0x0000001111117223 */ /* 0x000fe20000000012 */
[----:B0-----:R-:W-:-:S03]  /*0340*/  IADD3 R2, P3, PT, R2, 0x40, RZ ;  /* 0x0000004002027810 */ /* 0x001fc60007f7e0ff */
[----:B------:R-:W-:Y:S01]  /*0350*/  FFMA R16, R16, R16, R17 ;  /* 0x0000001010107223 */ /* 0x000fe20000000011 */
[----:B------:R-:W-:-:S03]  /*0360*/  IADD3.X R3, PT, PT, RZ, R3, RZ, P3, !PT ;  /* 0x00000003ff037210 */ /* 0x000fc60001ffe4ff */
[----:B------:R-:W-:-:S04]  /*0370*/  FFMA R15, R15, R15, R16 ;  /* 0x0000000f0f0f7223 */ /* 0x000fc80000000010 */
[----:B------:R-:W-:-:S04]  /*0380*/  FFMA R14, R14, R14, R15 ;  /* 0x0000000e0e0e7223 */ /* 0x000fc8000000000f */
[----:B------:R-:W-:-:S04]  /*0390*/  FFMA R13, R13, R13, R14 ;  /* 0x0000000d0d0d7223 */ /* 0x000fc8000000000e */
[----:B------:R-:W-:-:S04]  /*03a0*/  FFMA R12, R12, R12, R13 ;  /* 0x0000000c0c0c7223 */ /* 0x000fc8000000000d */
[----:B------:R-:W-:-:S04]  /*03b0*/  FFMA R11, R11, R11, R12 ;  /* 0x0000000b0b0b7223 */ /* 0x000fc8000000000c */
[----:B------:R-:W-:-:S04]  /*03c0*/  FFMA R11, R10, R10, R11 ;  /* 0x0000000a0a0b7223 */ /* 0x000fc8000000000b */
[----:B--2---:R-:W-:-:S04]  /*03d0*/  FFMA R11, R8, R8, R11 ;  /* 0x00000008080b7223 */ /* 0x004fc8000000000b */
[----:B---3--:R-:W-:-:S04]  /*03e0*/  FFMA R8, R20, R20, R11 ;  /* 0x0000001414087223 */ /* 0x008fc8000000000b */
[----:B----4-:R-:W-:Y:S01]  /*03f0*/  FFMA R8, R21, R21, R8 ;  /* 0x0000001515087223 */ /* 0x010fe20000000008 */
[----:B------:R-:W-:Y:S06]  /*0400*/  @P2 BRA `(.L_x_156) ;  /* 0xfffffffc006c2947 */ /* 0x000fec000383ffff */
.L_x_155:
[----:B------:R-:W-:Y:S05]  /*0410*/  @!P1 BRA `(.L_x_154) ;  /* 0x0000000000c89947 */ /* 0x000fea0003800000 */
[----:B------:R-:W-:Y:S02]  /*0420*/  ISETP.GE.U32.AND P1, PT, R24, 0x8, PT ;  /* 0x000000081800780c */ /* 0x000fe40003f26070 */
[----:B------:R-:W-:-:S04]  /*0430*/  LOP3.LUT R10, R0, 0x7, RZ, 0xc0, !PT ;  /* 0x00000007000a7812 */ /* 0x000fc800078ec0ff */
[----:B------:R-:W-:-:S07]  /*0440*/  ISETP.NE.AND P2, PT, R10, RZ, PT ;  /* 0x000000ff0a00720c */ /* 0x000fce0003f45270 */
[----:B------:R-:W-:Y:S06]  /*0450*/  @!P1 BRA `(.L_x_157) ;  /* 0x0000000000489947 */ /* 0x000fec0003800000 */
[----:B------:R-:W-:-:S05]  /*0460*/  IMAD.WIDE.U32 R2, R9, 0x4, R4 ;  /* 0x0000000409027825 */ /* 0x000fca00078e0004 */
[----:B------:R-:W2:Y:S04]  /*0470*/  LDG.E R11, desc[UR6][R2.64] ;  /* 0x00000006020b7981 */ /* 0x000ea8000c1e1900 */
[----:B------:R-:W3:Y:S04]  /*0480*/  LDG.E R13, desc[UR6][R2.64+0x4] ;  /* 0x00000406020d7981 */ /* 0x000ee8000c1e1900 */
[----:B------:R-:W4:Y:S04]  /*0490*/  LDG.E R15, desc[UR6][R2.64+0x8] ;  /* 0x00000806020f7981 */ /* 0x000f28000c1e1900 */
[----:B------:R-:W5:Y:S04]  /*04a0*/  LDG.E R17, desc[UR6][R2.64+0xc] ;  /* 0x00000c0602117981 */ /* 0x000f68000c1e1900 */
[----:B------:R-:W5:Y:S04]  /*04b0*/  LDG.E R19, desc[UR6][R2.64+0x10] ;  /* 0x0000100602137981 */ /* 0x000f68000c1e1900 */
[----:B------:R-:W5:Y:S04]  /*04c0*/  LDG.E R21, desc[UR6][R2.64+0x14] ;  /* 0x0000140602157981 */ /* 0x000f68000c1e1900 */
[----:B------:R-:W5:Y:S04]  /*04d0*/  LDG.E R23, desc[UR6][R2.64+0x18] ;  /* 0x0000180602177981 */ /* 0x000f68000c1e1900 */
[----:B------:R-:W5:Y:S01]  /*04e0*/  LDG.E R25, desc[UR6][R2.64+0x1c] ;  /* 0x00001c0602197981 */ /* 0x000f62000c1e1900 */
[----:B------:R-:W-:Y:S01]  /*04f0*/  IADD3 R9, PT, PT, R9, 0x8, RZ ;  /* 0x0000000809097810 */ /* 0x000fe20007ffe0ff */
[----:B--2---:R-:W-:-:S04]  /*0500*/  FFMA R8, R11, R11, R8 ;  /* 0x0000000b0b087223 */ /* 0x004fc80000000008 */
[----:B---3--:R-:W-:-:S04]  /*0510*/  FFMA R8, R13, R13, R8 ;  /* 0x0000000d0d087223 */ /* 0x008fc80000000008 */
[----:B----4-:R-:W-:-:S04]  /*0520*/  FFMA R8, R15, R15, R8 ;  /* 0x0000000f0f087223 */ /* 0x010fc80000000008 */
[----:B-----5:R-:W-:-:S04]  /*0530*/  FFMA R8, R17, R17, R8 ;  /* 0x0000001111087223 */ /* 0x020fc80000000008 */
[----:B------:R-:W-:-:S04]  /*0540*/  FFMA R8, R19, R19, R8 ;  /* 0x0000001313087223 */ /* 0x000fc80000000008 */
[----:B------:R-:W-:-:S04]  /*0550*/  FFMA R8, R21, R21, R8 ;  /* 0x0000001515087223 */ /* 0x000fc80000000008 */
[----:B------:R-:W-:-:S04]  /*0560*/  FFMA R8, R23, R23, R8 ;  /* 0x0000001717087223 */ /* 0x000fc80000000008 */
[----:B------:R-:W-:-:S07]  /*0570*/  FFMA R8, R25, R25, R8 ;  /* 0x0000001919087223 */ /* 0x000fce0000000008 */
.L_x_157:
        /* <DEDUP_REMOVED lines=9> */
[----:B------:R-:W5:Y:S01]  /*0610*/  LDG.E R17, desc[UR6][R2.64+0xc] ;  /* 0x00000c0602117981 */ /* 0x000f62000c1e1900 */
[----:B------:R-:W-:Y:S01]  /*0620*/  IADD3 R9, PT, PT, R9, 0x4, RZ ;  /* 0x0000000409097810 */ /* 0x000fe20007ffe0ff */
[----:B--2---:R-:W-:-:S04]  /*0630*/  FFMA R8, R11, R11, R8 ;  /* 0x0000000b0b087223 */ /* 0x004fc80000000008 */
[----:B---3--:R-:W-:-:S04]  /*0640*/  FFMA R8, R13, R13, R8 ;  /* 0x0000000d0d087223 */ /* 0x008fc80000000008 */
[----:B----4-:R-:W-:-:S04]  /*0650*/  FFMA R8, R15, R15, R8 ;  /* 0x0000000f0f087223 */ /* 0x010fc80000000008 */
[----:B-----5:R-:W-:-:S07]  /*0660*/  FFMA R8, R17, R17, R8 ;  /* 0x0000001111087223 */ /* 0x020fce0000000008 */
.L_x_158:
[----:B------:R-:W-:Y:S05]  /*0670*/  @!P2 BRA `(.L_x_154) ;  /* 0x000000000030a947 */ /* 0x000fea0003800000 */
[----:B------:R-:W-:Y:S01]  /*0680*/  IMAD.WIDE.U32 R2, R9, 0x4, R6 ;  /* 0x0000000409027825 */ /* 0x000fe200078e0006 */
[----:B------:R-:W-:Y:S02]  /*0690*/  IADD3 R0, PT, PT, -R0, RZ, RZ ;  /* 0x000000ff00007210 */ /* 0x000fe40007ffe1ff */
[----:B------:R-:W-:-:S04]  /*06a0*/  IADD3 R2, P1, PT, R2, UR4, RZ ;  /* 0x0000000402027c10 */ /* 0x000fc8000ff3e0ff */
[----:B------:R-:W-:-:S09]  /*06b0*/  IADD3.X R9, PT, PT, R3, UR5, RZ, P1, !PT ;  /* 0x0000000503097c10 */ /* 0x000fd20008ffe4ff */
.L_x_159:
[----:B------:R-:W-:-:S06]  /*06c0*/  MOV R3, R9 ;  /* 0x0000000900037202 */ /* 0x000fcc0000000f00 */
[----:B------:R0:W2:Y:S01]  /*06d0*/  LDG.E R3, desc[UR6][R2.64] ;  /* 0x0000000602037981 */ /* 0x0000a2000c1e1900 */
[----:B------:R-:W-:-:S04]  /*06e0*/  IADD3 R0, PT, PT, R0, 0x1, RZ ;  /* 0x0000000100007810 */ /* 0x000fc80007ffe0ff */
[----:B------:R-:W-:Y:S02]  /*06f0*/  ISETP.NE.AND P1, PT, R0, RZ, PT ;  /* 0x000000ff0000720c */ /* 0x000fe40003f25270 */
[----:B0-----:R-:W-:-:S04]  /*0700*/  IADD3 R2, P2, PT, R2, 0x4, RZ ;  /* 0x0000000402027810 */ /* 0x001fc80007f5e0ff */
[----:B------:R-:W-:Y:S01]  /*0710*/  IADD3.X R9, PT, PT, RZ, R9, RZ, P2, !PT ;  /* 0x00000009ff097210 */ /* 0x000fe200017fe4ff */
[----:B--2---:R-:W-:-:S06]  /*0720*/  FFMA R8, R3, R3, R8 ;  /* 0x0000000303087223 */ /* 0x004fcc0000000008 */
[----:B------:R-:W-:Y:S05]  /*0730*/  @P1 BRA `(.L_x_159) ;  /* 0xfffffffc00e01947 */ /* 0x000fea000383ffff */
.L_x_154:
[----:B------:R-:W-:Y:S01]  /*0740*/  IADD3 R0, PT, PT, R8, -0xd000000, RZ ;  /* 0xf300000008007810 */ /* 0x000fe20007ffe0ff */
[----:B------:R0:W1:Y:S01]  /*0750*/  MUFU.RSQ R9, R8 ;  /* 0x0000000800097308 */ /* 0x0000620000001400 */
[----:B------:R-:W-:Y:S02]  /*0760*/  BSSY.RECONVERGENT B0, `(.L_x_160) ;  /* 0x000000c000007945 */ /* 0x000fe40003800200 */
[----:B------:R-:W-:-:S13]  /*0770*/  ISETP.GT.U32.AND P1, PT, R0, 0x727fffff, PT ;  /* 0x727fffff0000780c */ /* 0x000fda0003f24070 */
[----:B0-----:R-:W-:Y:S05]  /*0780*/  @!P1 BRA `(.L_x_161) ;  /* 0x0000000000149947 */ /* 0x001fea0003800000 */
[----:B------:R-:W-:Y:S02]  /*0790*/  MOV R0, R8 ;  /* 0x0000000800007202 */ /* 0x000fe40000000f00 */
[----:B------:R-:W-:-:S07]  /*07a0*/  MOV R11, 0x7c0 ;  /* 0x000007c0000b7802 */ /* 0x000fce0000000f00 */
[----:B-1----:R-:W-:Y:S05]  /*07b0*/  CALL.REL.NOINC `($__internal_4_$__cuda_sm20_sqrt_rn_f32_slowpath) ;  /* 0x0000001c00f07944 */ /* 0x002fea0003c00000 */
[----:B------:R-:W-:Y:S01]  /*07c0*/  MOV R3, R0 ;  /* 0x0000000000037202 */ /* 0x000fe20000000f00 */
[----:B------:R-:W-:Y:S06]  /*07d0*/  BRA `(.L_x_162) ;  /* 0x0000000000107947 */ /* 0x000fec0003800000 */
.L_x_161:
[C---:B-1----:R-:W-:Y:S01]  /*07e0*/  FMUL.FTZ R3, R9.reuse, R8 ;  /* 0x0000000809037220 */ /* 0x042fe20000410000 */
[----:B------:R-:W-:-:S03]  /*07f0*/  FMUL.FTZ R0, R9, 0.5 ;  /* 0x3f00000009007820 */ /* 0x000fc60000410000 */
[----:B------:R-:W-:-:S04]  /*0800*/  FFMA R8, -R3, R3, R8 ;  /* 0x0000000303087223 */ /* 0x000fc80000000108 */
[----:B------:R-:W-:-:S07]  /*0810*/  FFMA R3, R8, R0, R3 ;  /* 0x0000000008037223 */ /* 0x000fce0000000003 */
.L_x_162:
[----:B------:R-:W-:Y:S05]  /*0820*/  BSYNC.RECONVERGENT B0 ;  /* 0x0000000000007941 */ /* 0x000fea0003800200 */
.L_x_160:
[----:B------:R-:W-:-:S13]  /*0830*/  FSETP.LEU.OR P0, PT, R3, RZ, !P0 ;  /* 0x000000ff0300720b */ /* 0x000fda000470b400 */
[----:B------:R-:W-:Y:S05]  /*0840*/  @P0 EXIT ;  /* 0x000000000000094d */ /* 0x000fea0003800000 */
[----:B------:R-:W0:Y:S01]  /*0850*/  LDCU UR4, c[0x0][0x38c] ;  /* 0x00007180ff0477ac */ /* 0x000e220008000800 */
[----:B------:R-:W-:Y:S01]  /*0860*/  HFMA2 R11, -RZ, RZ, 0, 0 ;  /* 0x00000000ff0b7431 */ /* 0x000fe200000001ff */
[----:B0-----:R-:W-:Y:S02]  /*0870*/  UISETP.GE.U32.AND UP0, UPT, UR4, 0x10, UPT ;  /* 0x000000100400788c */ /* 0x001fe4000bf06070 */
[----:B------:R-:W-:-:S07]  /*0880*/  ULOP3.LUT UR8, UR4, 0xf, URZ, 0xc0, !UPT ;  /* 0x0000000f04087892 */ /* 0x000fce000f8ec0ff */
[----:B------:R-:W-:Y:S05]  /*0890*/  BRA.U !UP0, `(.L_x_163) ;  /* 0x00000011080c7547 */ /* 0x000fea000b800000 */
[----:B------:R-:W-:Y:S01]  /*08a0*/  ULOP3.LUT UR4, UR4, 0x7ffffff0, URZ, 0xc0, !UPT ;  /* 0x7ffffff004047892 */ /* 0x000fe2000f8ec0ff */
[----:B------:R-:W-:-:S03]  /*08b0*/  IADD3 R0, P0, PT, R4, 0x20, RZ ;  /* 0x0000002004007810 */ /* 0x000fc60007f1e0ff */
[----:B------:R-:W-:Y:S01]  /*08c0*/  UIADD3 UR5, UPT, UPT, -UR4, URZ, URZ ;  /* 0x000000ff04057290 */ /* 0x000fe2000fffe1ff */
[----:B------:R-:W-:Y:S02]  /*08d0*/  IADD3.X R13, PT, PT, RZ, R5, RZ, P0, !PT ;  /* 0x00000005ff0d7210 */ /* 0x000fe400007fe4ff */
[----:B------:R-:W-:-:S09]  /*08e0*/  MOV R11, UR4 ;  /* 0x00000004000b7c02 */ /* 0x000fd20008000f00 */
.L_x_196:
[----:B0-----:R-:W-:Y:S02]  /*08f0*/  MOV R8, R0 ;  /* 0x0000000000087202 */ /* 0x001fe40000000f00 */
[----:B------:R-:W-:-:S05]  /*0900*/  MOV R9, R13 ;  /* 0x0000000d00097202 */ /* 0x000fca0000000f00 */
        /* <DEDUP_REMOVED lines=12> */
[----:B------:R-:W-:-:S07]  /*09d0*/  MOV R2, 0x9f0 ;  /* 0x000009f000027802 */ /* 0x000fce0000000f00 */
[----:B------:R-:W-:Y:S05]  /*09e0*/  CALL.REL.NOINC `($__internal_5_$__cuda_sm3x_div_rn_noftz_f32_slowpath) ;  /* 0x0000001c00c07944 */ /* 0x000fea0003c00000 */
[----:B------:R-:W-:-:S07]  /*09f0*/  MOV R13, R15 ;  /* 0x0000000f000d7202 */ /* 0x000fce0000000f00 */
.L_x_165:
[----:B------:R-:W-:Y:S05]  /*0a00*/  BSYNC.RECONVERGENT B2 ;  /* 0x0000000000027941 */ /* 0x000fea0003800200 */
.L_x_164:
        /* <DEDUP_REMOVED lines=13> */
[----:B------:R-:W-:Y:S05]  /*0ae0*/  CALL.REL.NOINC `($__internal_5_$__cuda_sm3x_div_rn_noftz_f32_slowpath) ;  /* 0x0000001c00807944 */ /* 0x000fea0003c00000 */
.L_x_167:
[----:B------:R-:W-:Y:S05]  /*0af0*/  BSYNC.RECONVERGENT B2 ;  /* 0x0000000000027941 */ /* 0x000fea0003800200 */
.L_x_166:
        /* <DEDUP_REMOVED lines=14> */
[----:B------:R-:W-:-:S07]  /*0be0*/  MOV R13, R15 ;  /* 0x0000000f000d7202 */ /* 0x000fce0000000f00 */
.L_x_169:
[----:B------:R-:W-:Y:S05]  /*0bf0*/  BSYNC.RECONVERGENT B2 ;  /* 0x0000000000027941 */ /* 0x000fea0003800200 */
.L_x_168:
        /* <DEDUP_REMOVED lines=14> */
.L_x_171:
[----:B------:R-:W-:Y:S05]  /*0ce0*/  BSYNC.RECONVERGENT B2 ;  /* 0x0000000000027941 */ /* 0x000fea0003800200 */
.L_x_170:
        /* <DEDUP_REMOVED lines=15> */
.L_x_173:
[----:B------:R-:W-:Y:S05]  /*0de0*/  BSYNC.RECONVERGENT B2 ;  /* 0x0000000000027941 */ /* 0x000fea0003800200 */
.L_x_172:
        /* <DEDUP_REMOVED lines=14> */
.L_x_175:
[----:B------:R-:W-:Y:S05]  /*0ed0*/  BSYNC.RECONVERGENT B2 ;  /* 0x0000000000027941 */ /* 0x000fea0003800200 */
.L_x_174:
        /* <DEDUP_REMOVED lines=15> */
.L_x_177:
[----:B------:R-:W-:Y:S05]  /*0fd0*/  BSYNC.RECONVERGENT B2 ;  /* 0x0000000000027941 */ /* 0x000fea0003800200 */
.L_x_176:
        /* <DEDUP_REMOVED lines=14> */
.L_x_179:
[----:B------:R-:W-:Y:S05]  /*10c0*/  BSYNC.RECONVERGENT B2 ;  /* 0x0000000000027941 */ /* 0x000fea0003800200 */
.L_x_178:
        /* <DEDUP_REMOVED lines=15> */
.L_x_181:
[----:B------:R-:W-:Y:S05]  /*11c0*/  BSYNC.RECONVERGENT B2 ;  /* 0x0000000000027941 */ /* 0x000fea0003800200 */
.L_x_180:
        /* <DEDUP_REMOVED lines=14> */
.L_x_183:
[----:B------:R-:W-:Y:S05]  /*12b0*/  BSYNC.RECONVERGENT B2 ;  /* 0x0000000000027941 */ /* 0x000fea0003800200 */
.L_x_182:
        /* <DEDUP_REMOVED lines=15> */
.L_x_185:
[----:B------:R-:W-:Y:S05]  /*13b0*/  BSYNC.RECONVERGENT B2 ;  /* 0x0000000000027941 */ /* 0x000fea0003800200 */
.L_x_184:
        /* <DEDUP_REMOVED lines=14> */
.L_x_187:
[----:B------:R-:W-:Y:S05]  /*14a0*/  BSYNC.RECONVERGENT B2 ;  /* 0x0000000000027941 */ /* 0x000fea0003800200 */
.L_x_186:
        /* <DEDUP_REMOVED lines=15> */
.L_x_189:
[----:B------:R-:W-:Y:S05]  /*15a0*/  BSYNC.RECONVERGENT B2 ;  /* 0x0000000000027941 */ /* 0x000fea0003800200 */
.L_x_188:
        /* <DEDUP_REMOVED lines=14> */
.L_x_191:
[----:B------:R-:W-:Y:S05]  /*1690*/  BSYNC.RECONVERGENT B2 ;  /* 0x0000000000027941 */ /* 0x000fea0003800200 */
.L_x_190:
        /* <DEDUP_REMOVED lines=15> */
.L_x_193:
[----:B------:R-:W-:Y:S05]  /*1790*/  BSYNC.RECONVERGENT B2 ;  /* 0x0000000000027941 */ /* 0x000fea0003800200 */
.L_x_192:
        /* <DEDUP_REMOVED lines=14> */
.L_x_195:
[----:B------:R-:W-:Y:S05]  /*1880*/  BSYNC.RECONVERGENT B2 ;  /* 0x0000000000027941 */ /* 0x000fea0003800200 */
.L_x_194:
[----:B------:R0:W-:Y:S01]  /*1890*/  STG.E desc[UR6][R8.64+0x1c], R15 ;  /* 0x00001c0f08007986 */ /* 0x0001e2000c101906 */
[----:B------:R-:W-:-:S04]  /*18a0*/  IADD3 R0, P0, PT, R8, 0x40, RZ ;  /* 0x0000004008007810 */ /* 0x000fc80007f1e0ff */
[----:B------:R-:W-:Y:S01]  /*18b0*/  IADD3.X R13, PT, PT, RZ, R9, RZ, P0, !PT ;  /* 0x00000009ff0d7210 */ /* 0x000fe200007fe4ff */
[----:B------:R-:W-:Y:S08]  /*18c0*/  BRA.U UP0, `(.L_x_196) ;  /* 0xfffffff100087547 */ /* 0x000ff0000b83ffff */
.L_x_163:
[----:B------:R-:W-:-:S13]  /*18d0*/  ISETP.NE.AND P0, PT, RZ, UR8, PT ;  /* 0x00000008ff007c0c */ /* 0x000fda000bf05270 */
[----:B------:R-:W-:Y:S05]  /*18e0*/  @!P0 EXIT ;  /* 0x000000000000894d */ /* 0x000fea0003800000 */
[----:B------:R-:W1:Y:S01]  /*18f0*/  LDCU UR4, c[0x0][0x38c] ;  /* 0x00007180ff0477ac */ /* 0x000e620008000800 */
[----:B------:R-:W-:Y:S02]  /*1900*/  UISETP.GE.U32.AND UP0, UPT, UR8, 0x8, UPT ;  /* 0x000000080800788c */ /* 0x000fe4000bf06070 */
[----:B-1----:R-:W-:-:S07]  /*1910*/  ULOP3.LUT UR4, UR4, 0x7, URZ, 0xc0, !UPT ;  /* 0x0000000704047892 */ /* 0x002fce000f8ec0ff */
[----:B------:R-:W-:Y:S05]  /*1920*/  BRA.U !UP0, `(.L_x_197) ;  /* 0x0000000508f87547 */ /* 0x000fea000b800000 */
[----:B0-----:R-:W-:-:S05]  /*1930*/  IMAD.WIDE.U32 R8, R11, 0x4, R4 ;  /* 0x000000040b087825 */ /* 0x001fca00078e0004 */
        /* <DEDUP_REMOVED lines=12> */
[----:B------:R-:W-:Y:S05]  /*1a00*/  CALL.REL.NOINC `($__internal_5_$__cuda_sm3x_div_rn_noftz_f32_slowpath) ;  /* 0x0000000c00b87944 */ /* 0x000fea0003c00000 */
[----:B------:R-:W-:-:S07]  /*1a10*/  MOV R13, R15 ;  /* 0x0000000f000d7202 */ /* 0x000fce0000000f00 */
.L_x_199:
[----:B------:R-:W-:Y:S05]  /*1a20*/  BSYNC.RECONVERGENT B2 ;  /* 0x0000000000027941 */ /* 0x000fea0003800200 */
.L_x_198:
        /* <DEDUP_REMOVED lines=14> */
.L_x_201:
[----:B------:R-:W-:Y:S05]  /*1b10*/  BSYNC.RECONVERGENT B2 ;  /* 0x0000000000027941 */ /* 0x000fea0003800200 */
.L_x_200:
        /* <DEDUP_REMOVED lines=15> */
.L_x_203:
[----:B------:R-:W-:Y:S05]  /*1c10*/  BSYNC.RECONVERGENT B2 ;  /* 0x0000000000027941 */ /* 0x000fea0003800200 */
.L_x_202:
        /* <DEDUP_REMOVED lines=14> */
.L_x_205:
[----:B------:R-:W-:Y:S05]  /*1d00*/  BSYNC.RECONVERGENT B2 ;  /* 0x0000000000027941 */ /* 0x000fea0003800200 */
.L_x_204:
        /* <DEDUP_REMOVED lines=15> */
.L_x_207:
[----:B------:R-:W-:Y:S05]  /*1e00*/  BSYNC.RECONVERGENT B2 ;  /* 0x0000000000027941 */ /* 0x000fea0003800200 */
.L_x_206:
        /* <DEDUP_REMOVED lines=14> */
.L_x_209:
[----:B------:R-:W-:Y:S05]  /*1ef0*/  BSYNC.RECONVERGENT B2 ;  /* 0x0000000000027941 */ /* 0x000fea0003800200 */
.L_x_208:
        /* <DEDUP_REMOVED lines=15> */
.L_x_211:
[----:B------:R-:W-:Y:S05]  /*1ff0*/  BSYNC.RECONVERGENT B2 ;  /* 0x0000000000027941 */ /* 0x000fea0003800200 */
.L_x_210:
        /* <DEDUP_REMOVED lines=14> */
.L_x_213:
[----:B------:R-:W-:Y:S05]  /*20e0*/  BSYNC.RECONVERGENT B2 ;  /* 0x0000000000027941 */ /* 0x000fea0003800200 */
.L_x_212:
[----:B------:R1:W-:Y:S01]  /*20f0*/  STG.E desc[UR6][R8.64+0x1c], R15 ;  /* 0x00001c0f08007986 */ /* 0x0003e2000c101906 */
[----:B------:R-:W-:-:S07]  /*2100*/  IADD3 R11, PT, PT, R11, 0x8, RZ ;  /* 0x000000080b0b7810 */ /* 0x000fce0007ffe0ff */
.L_x_197:
[----:B------:R-:W-:-:S13]  /*2110*/  ISETP.NE.AND P0, PT, RZ, UR4, PT ;  /* 0x00000004ff007c0c */ /* 0x000fda000bf05270 */
[----:B------:R-:W-:Y:S05]  /*2120*/  @!P0 EXIT ;  /* 0x000000000000894d */ /* 0x000fea0003800000 */
[----:B------:R-:W2:Y:S01]  /*2130*/  LDCU UR5, c[0x0][0x38c] ;  /* 0x00007180ff0577ac */ /* 0x000ea20008000800 */
[----:B------:R-:W-:Y:S02]  /*2140*/  UISETP.GE.U32.AND UP0, UPT, UR4, 0x4, UPT ;  /* 0x000000040400788c */ /* 0x000fe4000bf06070 */
[----:B--2---:R-:W-:-:S07]  /*2150*/  ULOP3.LUT UR5, UR5, 0x3, URZ, 0xc0, !UPT ;  /* 0x0000000305057892 */ /* 0x004fce000f8ec0ff */
[----:B------:R-:W-:Y:S05]  /*2160*/  BRA.U !UP0, `(.L_x_214) ;  /* 0x0000000508087547 */ /* 0x000fea000b800000 */
[----:B------:R-:W-:-:S05]  /*2170*/  IMAD.WIDE.U32 R4, R11, 0x4, R4 ;  /* 0x000000040b047825 */ /* 0x000fca00078e0004 */
[----:B------:R-:W2:Y:S01]  /*2180*/  LDG.E R13, desc[UR6][R4.64] ;  /* 0x00000006040d7981 */ /* 0x000ea2000c1e1900 */
[----:B------:R-:W0:Y:S01]  /*2190*/  MUFU.RCP R0, R3 ;  /* 0x0000000300007308 */ /* 0x000e220000001000 */
[----:B------:R-:W-:Y:S01]  /*21a0*/  BSSY.RECONVERGENT B2, `(.L_x_215) ;  /* 0x000000c000027945 */ /* 0x000fe20003800200 */
[----:B01----:R-:W-:-:S04]  /*21b0*/  FFMA R9, R0, -R3, 1 ;  /* 0x3f80000000097423 */ /* 0x003fc80000000803 */
        /* <DEDUP_REMOVED lines=10> */
.L_x_216:
[----:B------:R-:W-:Y:S05]  /*2260*/  BSYNC.RECONVERGENT B2 ;  /* 0x0000000000027941 */ /* 0x000fea0003800200 */
.L_x_215:
        /* <DEDUP_REMOVED lines=15> */
.L_x_218:
[----:B------:R-:W-:Y:S05]  /*2360*/  BSYNC.RECONVERGENT B2 ;  /* 0x0000000000027941 */ /* 0x000fea0003800200 */
.L_x_217:
        /* <DEDUP_REMOVED lines=15> */
.L_x_220:
[----:B------:R-:W-:Y:S05]  /*2460*/  BSYNC.RECONVERGENT B2 ;  /* 0x0000000000027941 */ /* 0x000fea0003800200 */
.L_x_219:
        /* <DEDUP_REMOVED lines=15> */
.L_x_222:
[----:B------:R-:W-:Y:S05]  /*2560*/  BSYNC.RECONVERGENT B2 ;  /* 0x0000000000027941 */ /* 0x000fea0003800200 */
.L_x_221:
[----:B------:R2:W-:Y:S01]  /*2570*/  STG.E desc[UR6][R4.64+0xc], R13 ;  /* 0x00000c0d04007986 */ /* 0x0005e2000c101906 */
[----:B------:R-:W-:-:S07]  /*2580*/  IADD3 R11, PT, PT, R11, 0x4, RZ ;  /* 0x000000040b0b7810 */ /* 0x000fce0007ffe0ff */
.L_x_214:
[----:B------:R-:W-:-:S13]  /*2590*/  ISETP.NE.AND P0, PT, RZ, UR5, PT ;  /* 0x00000005ff007c0c */ /* 0x000fda000bf05270 */
[----:B------:R-:W-:Y:S05]  /*25a0*/  @!P0 EXIT ;  /* 0x000000000000894d */ /* 0x000fea0003800000 */
[----:B------:R-:W3:Y:S01]  /*25b0*/  LDCU.64 UR8, c[0x0][0x380] ;  /* 0x00007000ff0877ac */ /* 0x000ee20008000a00 */
[----:B------:R-:W-:Y:S01]  /*25c0*/  IMAD.WIDE.U32 R6, R11, 0x4, R6 ;  /* 0x000000040b067825 */ /* 0x000fe200078e0006 */
[----:B------:R-:W-:Y:S02]  /*25d0*/  UIADD3 UR4, UPT, UPT, -UR5, URZ, URZ ;  /* 0x000000ff05047290 */ /* 0x000fe4000fffe1ff */
[----:B---3--:R-:W-:-:S04]  /*25e0*/  IADD3 R0, P0, PT, R6, UR8, RZ ;  /* 0x0000000806007c10 */ /* 0x008fc8000ff1e0ff */
[----:B01----:R-:W-:-:S09]  /*25f0*/  IADD3.X R9, PT, PT, R7, UR9, RZ, P0, !PT ;  /* 0x0000000907097c10 */ /* 0x003fd200087fe4ff */
.L_x_225:
[----:B0-2---:R-:W-:Y:S02]  /*2600*/  MOV R4, R0 ;  /* 0x0000000000047202 */ /* 0x005fe40000000f00 */
        /* <DEDUP_REMOVED lines=17> */
.L_x_224:
[----:B------:R-:W-:Y:S05]  /*2720*/  BSYNC.RECONVERGENT B2 ;  /* 0x0000000000027941 */ /* 0x000fea0003800200 */
.L_x_223:
[----:B------:R0:W-:Y:S01]  /*2730*/  STG.E desc[UR6][R4.64], R7 ;  /* 0x0000000704007986 */ /* 0x0001e2000c101906 */
[----:B------:R-:W-:-:S04]  /*2740*/  IADD3 R0, P0, PT, R4, 0x4, RZ ;  /* 0x0000000404007810 */ /* 0x000fc80007f1e0ff */
[----:B------:R-:W-:Y:S01]  /*2750*/  IADD3.X R9, PT, PT, RZ, R5, RZ, P0, !PT ;  /* 0x00000005ff097210 */ /* 0x000fe200007fe4ff */
[----:B------:R-:W-:Y:S08]  /*2760*/  BRA.U UP0, `(.L_x_225) ;  /* 0xfffffffd00a47547 */ /* 0x000ff0000b83ffff */
[----:B------:R-:W-:Y:S05]  /*2770*/  EXIT ;  /* 0x000000000000794d */ /* 0x000fea0003800000 */
        .weak           $__internal_4_$__cuda_sm20_sqrt_rn_f32_slowpath
        .type           $__internal_4_$__cuda_sm20_sqrt_rn_f32_slowpath,@function
        .size           $__internal_4_$__cuda_sm20_sqrt_rn_f32_slowpath,($__internal_5_$__cuda_sm3x_div_rn_noftz_f32_slowpath - $__internal_4_$__cuda_sm20_sqrt_rn_f32_slowpath)
$__internal_4_$__cuda_sm20_sqrt_rn_f32_slowpath:
[----:B------:R-:W-:-:S13]  /*2780*/  LOP3.LUT P1, RZ, R0, 0x7fffffff, RZ, 0xc0, !PT ;  /* 0x7fffffff00ff7812 */ /* 0x000fda000782c0ff */
[----:B------:R-:W-:Y:S01]  /*2790*/  @!P1 MOV R2, R0 ;  /* 0x0000000000029202 */ /* 0x000fe20000000f00 */
        /* <DEDUP_REMOVED lines=17> */
.L_x_226:
[----:B------:R-:W-:Y:S01]  /*28b0*/  HFMA2 R3, -RZ, RZ, 0, 0 ;  /* 0x00000000ff037431 */ /* 0x000fe200000001ff */
[----:B------:R-:W-:Y:S02]  /*28c0*/  MOV R0, R2 ;  /* 0x0000000200007202 */ /* 0x000fe40000000f00 */
[----:B------:R-:W-:-:S04]  /*28d0*/  MOV R2, R11 ;  /* 0x0000000b00027202 */ /* 0x000fc80000000f00 */
[----:B------:R-:W-:Y:S05]  /*28e0*/  RET.REL.NODEC R2 `(normalize_vectors_kernel) ;  /* 0xffffffd402c47950 */ /* 0x000fea0003c3ffff */
        .weak           $__internal_5_$__cuda_sm3x_div_rn_noftz_f32_slowpath
        .type           $__internal_5_$__cuda_sm3x_div_rn_noftz_f32_slowpath,@function
        .size           $__internal_5_$__cuda_sm3x_div_rn_noftz_f32_slowpath,(.L_x_270 - $__internal_5_$__cuda_sm3x_div_rn_noftz_f32_slowpath)
$__internal_5_$__cuda_sm3x_div_rn_noftz_f32_slowpath:
        /* <DEDUP_REMOVED lines=30> */
[----:B------:R-:W-:Y:S01]  /*2ad0*/  @P0 MOV R12, RZ ;  /* 0x000000ff000c0202 */ /* 0x000fe20000000f00 */
[----:B------:R-:W-:Y:S01]  /*2ae0*/  @!P0 FFMA R0, R0, 1.84467440737095516160e+19, RZ ;  /* 0x5f80000000008823 */ /* 0x000fe200000000ff */
[----:B------:R-:W-:Y:S01]  /*2af0*/  @!P0 MOV R12, 0xffffffc0 ;  /* 0xffffffc0000c8802 */ /* 0x000fe20000000f00 */
[----:B------:R-:W-:-:S03]  /*2b00*/  @!P1 FFMA R13, R3, 1.84467440737095516160e+19, RZ ;  /* 0x5f800000030d9823 */ /* 0x000fc600000000ff */
[----:B------:R-:W-:-:S07]  /*2b10*/  @!P1 IADD3 R12, PT, PT, R12, 0x40, RZ ;  /* 0x000000400c0c9810 */ /* 0x000fce0007ffe0ff */
.L_x_228:
[----:B------:R-:W-:Y:S01]  /*2b20*/  LEA R14, R10, 0xc0800000, 0x17 ;  /* 0xc08000000a0e7811 */ /* 0x000fe200078eb8ff */
[----:B------:R-:W-:Y:S01]  /*2b30*/  BSSY.RECONVERGENT B1, `(.L_x_233) ;  /* 0x0000036000017945 */ /* 0x000fe20003800200 */
[----:B------:R-:W-:Y:S02]  /*2b40*/  IADD3 R17, PT, PT, R17, -0x7f, RZ ;  /* 0xffffff8111117810 */ /* 0x000fe40007ffe0ff */
[----:B------:R-:W-:-:S03]  /*2b50*/  IADD3 R16, PT, PT, -R14, R13, RZ ;  /* 0x0000000d0e107210 */ /* 0x000fc60007ffe1ff */
[C---:B------:R-:W-:Y:S01]  /*2b60*/  IMAD R0, R17.reuse, -0x800000, R0 ;  /* 0xff80000011007824 */ /* 0x040fe200078e0200 */
[----:B------:R-:W0:Y:S01]  /*2b70*/  MUFU.RCP R13, R16 ;  /* 0x00000010000d7308 */ /* 0x000e220000001000 */
[----:B------:R-:W-:Y:S01]  /*2b80*/  FADD.FTZ R15, -R16, -RZ ;  /* 0x800000ff100f7221 */ /* 0x000fe20000010100 */
[----:B------:R-:W-:-:S04]  /*2b90*/  IADD3 R17, PT, PT, R17, 0x7f, -R10 ;  /* 0x0000007f11117810 */ /* 0x000fc80007ffe80a */
[----:B------:R-:W-:Y:S01]  /*2ba0*/  IADD3 R17, PT, PT, R17, R12, RZ ;  /* 0x0000000c11117210 */ /* 0x000fe20007ffe0ff */
[----:B0-----:R-:W-:-:S04]  /*2bb0*/  FFMA R14, R13, R15, 1 ;  /* 0x3f8000000d0e7423 */ /* 0x001fc8000000000f */
[----:B------:R-:W-:-:S04]  /*2bc0*/  FFMA R13, R13, R14, R13 ;  /* 0x0000000e0d0d7223 */ /* 0x000fc8000000000d */
[----:B------:R-:W-:-:S04]  /*2bd0*/  FFMA R14, R0, R13, RZ ;  /* 0x0000000d000e7223 */ /* 0x000fc800000000ff */
[----:B------:R-:W-:-:S04]  /*2be0*/  FFMA R18, R15, R14, R0 ;  /* 0x0000000e0f127223 */ /* 0x000fc80000000000 */
[----:B------:R-:W-:-:S04]  /*2bf0*/  FFMA R14, R13, R18, R14 ;  /* 0x000000120d0e7223 */ /* 0x000fc8000000000e */
[----:B------:R-:W-:-:S04]  /*2c00*/  FFMA R15, R15, R14, R0 ;  /* 0x0000000e0f0f7223 */ /* 0x000fc80000000000 */
        /* <DEDUP_REMOVED lines=14> */
[CCC-:B------:R-:W-:Y:S01]  /*2cf0*/  FFMA.RZ R10, R13.reuse, R15.reuse, R14.reuse ;  /* 0x0000000f0d0a7223 */ /* 0x1c0fe2000000c00e */
        /* <DEDUP_REMOVED lines=21> */
.L_x_235:
[----:B------:R-:W-:-:S04]  /*2e50*/  LOP3.LUT R0, R0, 0x80000000, RZ, 0xc0, !PT ;  /* 0x8000000000007812 */ /* 0x000fc800078ec0ff */
[----:B------:R-:W-:Y:S01]  /*2e60*/  LOP3.LUT R0, R0, 0x7f800000, RZ, 0xfc, !PT ;  /* 0x7f80000000007812 */ /* 0x000fe200078efcff */
[----:B------:R-:W-:Y:S06]  /*2e70*/  BRA `(.L_x_236) ;  /* 0x0000000000047947 */ /* 0x000fec0003800000 */
.L_x_234:
[----:B------:R-:W-:-:S07]  /*2e80*/  LEA R0, R17, R0, 0x17 ;  /* 0x0000000011007211 */ /* 0x000fce00078eb8ff */
.L_x_236:
[----:B------:R-:W-:Y:S05]  /*2e90*/  BSYNC.RECONVERGENT B1 ;  /* 0x0000000000017941 */ /* 0x000fea0003800200 */
.L_x_233:
[----:B------:R-:W-:Y:S05]  /*2ea0*/  BRA `(.L_x_237) ;  /* 0x0000000000207947 */ /* 0x000fea0003800000 */
.L_x_232:
[----:B------:R-:W-:-:S04]  /*2eb0*/  LOP3.LUT R0, R13, 0x80000000, R0, 0x48, !PT ;  /* 0x800000000d007812 */ /* 0x000fc800078e4800 */
[----:B------:R-:W-:Y:S01]  /*2ec0*/  LOP3.LUT R0, R0, 0x7f800000, RZ, 0xfc, !PT ;  /* 0x7f80000000007812 */ /* 0x000fe200078efcff */
[----:B------:R-:W-:Y:S06]  /*2ed0*/  BRA `(.L_x_237) ;  /* 0x0000000000147947 */ /* 0x000fec0003800000 */
.L_x_231:
[----:B------:R-:W-:Y:S01]  /*2ee0*/  LOP3.LUT R0, R13, 0x80000000, R0, 0x48, !PT ;  /* 0x800000000d007812 */ /* 0x000fe200078e4800 */
[----:B------:R-:W-:Y:S06]  /*2ef0*/  BRA `(.L_x_237) ;  /* 0x00000000000c7947 */ /* 0x000fec0003800000 */
.L_x_230:
[----:B------:R-:W0:Y:S01]  /*2f00*/  MUFU.RSQ R0, -QNAN ;  /* 0xffc0000000007908 */ /* 0x000e220000001400 */
[----:B------:R-:W-:Y:S05]  /*2f10*/  BRA `(.L_x_237) ;  /* 0x0000000000047947 */ /* 0x000fea0003800000 */
.L_x_229:
[----:B------:R-:W-:-:S07]  /*2f20*/  FADD.FTZ R0, R0, R3 ;  /* 0x0000000300007221 */ /* 0x000fce0000010000 */
.L_x_237:
[----:B------:R-:W-:Y:S05]  /*2f30*/  BSYNC.RECONVERGENT B0 ;  /* 0x0000000000007941 */ /* 0x000fea0003800200 */
.L_x_227:
[----:B------:R-:W-:Y:S01]  /*2f40*/  HFMA2 R13, -RZ, RZ, 0, 0 ;  /* 0x00000000ff0d7431 */ /* 0x000fe200000001ff */
[----:B------:R-:W-:Y:S02]  /*2f50*/  MOV R12, R2 ;  /* 0x00000002000c7202 */ /* 0x000fe40000000f00 */
[----:B0-----:R-:W-:Y:S02]  /*2f60*/  MOV R15, R0 ;  /* 0x00000000000f7202 */ /* 0x001fe40000000f00 */
[----:B------:R-:W-:Y:S05]  /*2f70*/  RET.REL.NODEC R12 `(normalize_vectors_kernel) ;  /* 0xffffffd00c207950 */ /* 0x000fea0003c3ffff */
.L_x_238:
        /* <DEDUP_REMOVED lines=16> */
.L_x_270:


//--------------------- .text.cosine_similarity_kernel --------------------------
	.section	.text.cosine_similarity_kernel,"ax",@progbits
	.align	128
        .global         cosine_similarity_kernel
        .type           cosine_similarity_kernel,@function
        .size           cosine_similarity_kernel,(.L_x_272 - cosine_similarity_kernel)
        .other          cosine_similarity_kernel,@"STO_CUDA_ENTRY STV_DEFAULT"
cosine_similarity_kernel:
.text.cosine_similarity_kernel:
        /* <DEDUP_REMOVED lines=10> */
[----:B------:R-:W-:Y:S01]  /*00a0*/  IMAD.MOV.U32 R0, RZ, RZ, RZ ;  /* 0x000000ffff007224 */ /* 0x000fe200078e00ff */
[----:B------:R-:W1:Y:S01]  /*00b0*/  LDCU.64 UR8, c[0x0][0x358] ;  /* 0x00006b00ff0877ac */ /* 0x000e620008000a00 */
[----:B------:R-:W-:Y:S01]  /*00c0*/  IMAD.MOV.U32 R6, RZ, RZ, RZ ;  /* 0x000000ffff067224 */ /* 0x000fe200078e00ff */
[----:B0-----:R-:W-:-:S09]  /*00d0*/  UISETP.GE.AND UP0, UPT, UR7, 0x1, UPT ;  /* 0x000000010700788c */ /* 0x001fd2000bf06270 */
[----:B-1----:R-:W-:Y:S05]  /*00e0*/  BRA.U !UP0, `(.L_x_239) ;  /* 0x0000000108ac7547 */ /* 0x002fea000b800000 */
[----:B------:R-:W0:Y:S01]  /*00f0*/  S2UR UR6, SR_CgaCtaId ;  /* 0x00000000000679c3 */ /* 0x000e220000008800 */
[----:B------:R-:W-:Y:S01]  /*0100*/  UMOV UR4, 0x400 ;  /* 0x0000040000047882 */ /* 0x000fe20000000000 */
[----:B------:R-:W-:Y:S01]  /*0110*/  HFMA2 R0, -RZ, RZ, 0, 0 ;  /* 0x00000000ff007431 */ /* 0x000fe200000001ff */
[----:B------:R-:W-:Y:S01]  /*0120*/  UIADD3 UR5, UPT, UPT, UR4, 0x1000, URZ ;  /* 0x0000100004057890 */ /* 0x000fe2000fffe0ff */
[----:B------:R-:W-:Y:S01]  /*0130*/  IMAD R13, R2, UR7, RZ ;  /* 0x00000007020d7c24 */ /* 0x000fe2000f8e02ff */
[----:B------:R-:W1:Y:S01]  /*0140*/  LDCU UR12, c[0x0][0x39c] ;  /* 0x00007380ff0c77ac */ /* 0x000e620008000800 */
[----:B------:R-:W-:Y:S02]  /*0150*/  IMAD.MOV.U32 R6, RZ, RZ, RZ ;  /* 0x000000ffff067224 */ /* 0x000fe400078e00ff */
[----:B------:R-:W2:Y:S01]  /*0160*/  LDC.64 R4, c[0x0][0x380] ;  /* 0x0000e000ff047b82 */ /* 0x000ea20000000a00 */
[----:B------:R-:W-:Y:S01]  /*0170*/  IMAD.MOV.U32 R14, RZ, RZ, RZ ;  /* 0x000000ffff0e7224 */ /* 0x000fe200078e00ff */
[----:B------:R-:W3:Y:S01]  /*0180*/  LDCU.64 UR10, c[0x0][0x388] ;  /* 0x00007100ff0a77ac */ /* 0x000ee20008000a00 */
[----:B------:R-:W-:Y:S01]  /*0190*/  IMAD.MOV.U32 R3, RZ, RZ, RZ ;  /* 0x000000ffff037224 */ /* 0x000fe200078e00ff */
[----:B0-----:R-:W-:-:S02]  /*01a0*/  ULEA UR4, UR6, UR4, 0x18 ;  /* 0x0000000406047291 */ /* 0x001fc4000f8ec0ff */
[----:B------:R-:W-:-:S04]  /*01b0*/  ULEA UR5, UR6, UR5, 0x18 ;  /* 0x0000000506057291 */ /* 0x000fc8000f8ec0ff */
[C---:B------:R-:W-:Y:S02]  /*01c0*/  LEA R7, R16.reuse, UR4, 0x2 ;  /* 0x0000000410077c11 */ /* 0x040fe4000f8e10ff */
[----:B-1-3--:R-:W-:-:S07]  /*01d0*/  LEA R12, R16, UR5, 0x2 ;  /* 0x00000005100c7c11 */ /* 0x00afce000f8e10ff */
.L_x_243:
[--C-:B------:R-:W-:Y:S01]  /*01e0*/  IMAD.IADD R9, R16, 0x1, R14.reuse ;  /* 0x0000000110097824 */ /* 0x100fe200078e020e */
[----:B------:R-:W-:Y:S01]  /*01f0*/  BSSY.RECONVERGENT B0, `(.L_x_240) ;  /* 0x0000011000007945 */ /* 0x000fe20003800200 */
[----:B------:R-:W-:-:S03]  /*0200*/  IMAD.IADD R14, R15, 0x1, R14 ;  /* 0x000000010f0e7824 */ /* 0x000fc600078e020e */
[----:B------:R-:W-:Y:S02]  /*0210*/  ISETP.GE.AND P0, PT, R9, UR12, PT ;  /* 0x0000000c09007c0c */ /* 0x000fe4000bf06270 */
[----:B------:R-:W-:-:S11]  /*0220*/  ISETP.GE.AND P2, PT, R14, UR12, PT ;  /* 0x0000000c0e007c0c */ /* 0x000fd6000bf46270 */
[----:B-1----:R-:W-:Y:S05]  /*0230*/  @P0 BRA `(.L_x_241) ;  /* 0x0000000000280947 */ /* 0x002fea0003800000 */
[----:B--2---:R-:W-:-:S06]  /*0240*/  IMAD.WIDE R10, R9, 0x4, R4 ;  /* 0x00000004090a7825 */ /* 0x004fcc00078e0204 */
[----:B------:R-:W2:Y:S01]  /*0250*/  LDG.E.CONSTANT R10, desc[UR8][R10.64] ;  /* 0x000000080a0a7981 */ /* 0x000ea2000c1e9900 */
[----:B------:R-:W-:Y:S02]  /*0260*/  SHF.R.S32.HI R8, RZ, 0x1f, R9 ;  /* 0x0000001fff087819 */ /* 0x000fe40000011409 */
[----:B------:R-:W-:-:S04]  /*0270*/  IADD3 R9, P1, PT, R13, R9, RZ ;  /* 0x000000090d097210 */ /* 0x000fc80007f3e0ff */
[----:B------:R-:W-:Y:S02]  /*0280*/  LEA.HI.X.SX32 R18, R13, R8, 0x1, P1 ;  /* 0x000000080d127211 */ /* 0x000fe400008f0eff */
[----:B------:R-:W-:-:S04]  /*0290*/  LEA R8, P1, R9, UR10, 0x2 ;  /* 0x0000000a09087c11 */ /* 0x000fc8000f8210ff */
[----:B------:R-:W-:-:S06]  /*02a0*/  LEA.HI.X R9, R9, UR11, R18, 0x2, P1 ;  /* 0x0000000b09097c11 */ /* 0x000fcc00088f1412 */
[----:B------:R0:W5:Y:S04]  /*02b0*/  LDG.E.CONSTANT R9, desc[UR8][R8.64] ;  /* 0x0000000808097981 */ /* 0x000168000c1e9900 */
[----:B--2---:R0:W-:Y:S01]  /*02c0*/  STS [R7], R10 ;  /* 0x0000000a07007388 */ /* 0x0041e20000000800 */
[----:B------:R-:W-:Y:S05]  /*02d0*/  BRA `(.L_x_242) ;  /* 0x0000000000087947 */ /* 0x000fea0003800000 */
.L_x_241:
[----:B------:R1:W-:Y:S01]  /*02e0*/  STS [R7], RZ ;  /* 0x000000ff07007388 */ /* 0x0003e20000000800 */
[----:B------:R-:W-:-:S07]  /*02f0*/  IMAD.MOV.U32 R9, RZ, RZ, RZ ;  /* 0x000000ffff097224 */ /* 0x000fce00078e00ff */
.L_x_242:
[----:B------:R-:W-:Y:S05]  /*0300*/  BSYNC.RECONVERGENT B0 ;  /* 0x0000000000007941 */ /* 0x000fea0003800200 */
.L_x_240:
[----:B-----5:R-:W-:Y:S01]  /*0310*/  STS [R12], R9 ;  /* 0x000000090c007388 */ /* 0x020fe20000000800 */
[----:B------:R-:W-:Y:S06]  /*0320*/  BAR.SYNC.DEFER_BLOCKING 0x0 ;  /* 0x0000000000007b1d */ /* 0x000fec0000010000 */
[----:B------:R-:W3:Y:S04]  /*0330*/  @!P0 LDS R11, [R7] ;  /* 0x00000000070b8984 */ /* 0x000ee80000000800 */
[----:B0-----:R-:W0:Y:S01]  /*0340*/  @!P0 LDS R8, [R12] ;  /* 0x000000000c088984 */ /* 0x001e220000000800 */
[C---:B---3--:R-:W-:Y:S01]  /*0350*/  @!P0 FFMA R0, R11.reuse, R11, R0 ;  /* 0x0000000b0b008223 */ /* 0x048fe20000000000 */
[-C--:B0-----:R-:W-:Y:S01]  /*0360*/  @!P0 FFMA R3, R11, R8.reuse, R3 ;  /* 0x000000080b038223 */ /* 0x081fe20000000003 */
[----:B------:R-:W-:Y:S01]  /*0370*/  @!P0 FFMA R6, R8, R8, R6 ;  /* 0x0000000808068223 */ /* 0x000fe20000000006 */
[----:B------:R-:W-:Y:S06]  /*0380*/  BAR.SYNC.DEFER_BLOCKING 0x0 ;  /* 0x0000000000007b1d */ /* 0x000fec0000010000 */
[----:B------:R-:W-:Y:S05]  /*0390*/  @!P2 BRA `(.L_x_243) ;  /* 0xfffffffc0090a947 */ /* 0x000fea000383ffff */
.L_x_239:
[----:B--2---:R-:W-:Y:S01]  /*03a0*/  IADD3 R4, PT, PT, R0, -0xd000000, RZ ;  /* 0xf300000000047810 */ /* 0x004fe20007ffe0ff */
[----:B------:R0:W2:Y:S01]  /*03b0*/  MUFU.RSQ R5, R0 ;  /* 0x0000000000057308 */ /* 0x0000a20000001400 */
[----:B------:R-:W-:Y:S02]  /*03c0*/  BSSY.RECONVERGENT B0, `(.L_x_244) ;  /* 0x000000b000007945 */ /* 0x000fe40003800200 */
[----:B------:R-:W-:-:S13]  /*03d0*/  ISETP.GT.U32.AND P0, PT, R4, 0x727fffff, PT ;  /* 0x727fffff0400780c */ /* 0x000fda0003f04070 */
[----:B0-----:R-:W-:Y:S05]  /*03e0*/  @!P0 BRA `(.L_x_245) ;  /* 0x0000000000108947 */ /* 0x001fea0003800000 */
[----:B------:R-:W-:-:S07]  /*03f0*/  MOV R11, 0x410 ;  /* 0x00000410000b7802 */ /* 0x000fce0000000f00 */
[----:B-12---:R-:W-:Y:S05]  /*0400*/  CALL.REL.NOINC `($__internal_6_$__cuda_sm20_sqrt_rn_f32_slowpath) ;  /* 0x0000000000a07944 */ /* 0x006fea0003c00000 */
[----:B------:R-:W-:Y:S01]  /*0410*/  IMAD.MOV.U32 R7, RZ, RZ, R0 ;  /* 0x000000ffff077224 */ /* 0x000fe200078e0000 */
[----:B------:R-:W-:Y:S06]  /*0420*/  BRA `(.L_x_246) ;  /* 0x0000000000107947 */ /* 0x000fec0003800000 */
.L_x_245:
[C---:B-12---:R-:W-:Y:S01]  /*0430*/  FMUL.FTZ R7, R5.reuse, R0 ;  /* 0x0000000005077220 */ /* 0x046fe20000410000 */
[----:B------:R-:W-:-:S03]  /*0440*/  FMUL.FTZ R4, R5, 0.5 ;  /* 0x3f00000005047820 */ /* 0x000fc60000410000 */
[----:B------:R-:W-:-:S04]  /*0450*/  FFMA R0, -R7, R7, R0 ;  /* 0x0000000707007223 */ /* 0x000fc80000000100 */
[----:B------:R-:W-:-:S07]  /*0460*/  FFMA R7, R0, R4, R7 ;  /* 0x0000000400077223 */ /* 0x000fce0000000007 */
.L_x_246:
[----:B------:R-:W-:Y:S05]  /*0470*/  BSYNC.RECONVERGENT B0 ;  /* 0x0000000000007941 */ /* 0x000fea0003800200 */
.L_x_244:
[----:B------:R-:W-:Y:S01]  /*0480*/  VIADD R0, R6, 0xf3000000 ;  /* 0xf300000006007836 */ /* 0x000fe20000000000 */
[----:B------:R0:W1:Y:S01]  /*0490*/  MUFU.RSQ R9, R6 ;  /* 0x0000000600097308 */ /* 0x0000620000001400 */
[----:B------:R-:W-:Y:S03]  /*04a0*/  BSSY.RECONVERGENT B0, `(.L_x_247) ;  /* 0x000000b000007945 */ /* 0x000fe60003800200 */
[----:B------:R-:W-:-:S13]  /*04b0*/  ISETP.GT.U32.AND P0, PT, R0, 0x727fffff, PT ;  /* 0x727fffff0000780c */ /* 0x000fda0003f04070 */
[----:B01----:R-:W-:Y:S05]  /*04c0*/  @!P0 BRA `(.L_x_248) ;  /* 0x0000000000108947 */ /* 0x003fea0003800000 */
[----:B------:R-:W-:Y:S01]  /*04d0*/  IMAD.MOV.U32 R0, RZ, RZ, R6 ;  /* 0x000000ffff007224 */ /* 0x000fe200078e0006 */
[----:B------:R-:W-:-:S07]  /*04e0*/  MOV R11, 0x500 ;  /* 0x00000500000b7802 */ /* 0x000fce0000000f00 */
[----:B------:R-:W-:Y:S05]  /*04f0*/  CALL.REL.NOINC `($__internal_6_$__cuda_sm20_sqrt_rn_f32_slowpath) ;  /* 0x0000000000647944 */ /* 0x000fea0003c00000 */
[----:B------:R-:W-:Y:S05]  /*0500*/  BRA `(.L_x_249) ;  /* 0x0000000000107947 */ /* 0x000fea0003800000 */
.L_x_248:
[C---:B------:R-:W-:Y:S01]  /*0510*/  FMUL.FTZ R5, R9.reuse, R6 ;  /* 0x0000000609057220 */ /* 0x040fe20000410000 */
[----:B------:R-:W-:-:S03]  /*0520*/  FMUL.FTZ R4, R9, 0.5 ;  /* 0x3f00000009047820 */ /* 0x000fc60000410000 */
[----:B------:R-:W-:-:S04]  /*0530*/  FFMA R0, -R5, R5, R6 ;  /* 0x0000000505007223 */ /* 0x000fc80000000106 */
[----:B------:R-:W-:-:S07]  /*0540*/  FFMA R0, R0, R4, R5 ;  /* 0x0000000400007223 */ /* 0x000fce0000000005 */
.L_x_249:
[----:B------:R-:W-:Y:S05]  /*0550*/  BSYNC.RECONVERGENT B0 ;  /* 0x0000000000007941 */ /* 0x000fea0003800200 */
.L_x_247:
[----:B------:R-:W-:Y:S01]  /*0560*/  FMUL R6, R0, R7 ;  /* 0x0000000700067220 */ /* 0x000fe20000400000 */
[----:B------:R-:W-:Y:S03]  /*0570*/  BSSY.RECONVERGENT B0, `(.L_x_250) ;  /* 0x000000c000007945 */ /* 0x000fe60003800200 */
[----:B------:R-:W0:Y:S01]  /*0580*/  MUFU.RCP R0, R6 ;  /* 0x0000000600007308 */ /* 0x000e220000001000 */
[----:B------:R-:W-:-:S07]  /*0590*/  FSETP.GT.AND P2, PT, R6, RZ, PT ;  /* 0x000000ff0600720b */ /* 0x000fce0003f44000 */
[----:B------:R-:W1:Y:S01]  /*05a0*/  FCHK P0, R3, R6 ;  /* 0x0000000603007302 */ /* 0x000e620000000000 */
[----:B0-----:R-:W-:-:S04]  /*05b0*/  FFMA R5, -R6, R0, 1 ;  /* 0x3f80000006057423 */ /* 0x001fc80000000100 */
[----:B------:R-:W-:-:S04]  /*05c0*/  FFMA R0, R0, R5, R0 ;  /* 0x0000000500007223 */ /* 0x000fc80000000000 */
[----:B------:R-:W-:-:S04]  /*05d0*/  FFMA R4, R0, R3, RZ ;  /* 0x0000000300047223 */ /* 0x000fc800000000ff */
[----:B------:R-:W-:-:S04]  /*05e0*/  FFMA R5, -R6, R4, R3 ;  /* 0x0000000406057223 */ /* 0x000fc80000000103 */
[----:B------:R-:W-:Y:S01]  /*05f0*/  FFMA R0, R0, R5, R4 ;  /* 0x0000000500007223 */ /* 0x000fe20000000004 */
[----:B-1----:R-:W-:Y:S06]  /*0600*/  @!P0 BRA `(.L_x_251) ;  /* 0x0000000000088947 */ /* 0x002fec0003800000 */
[----:B------:R-:W-:-:S07]  /*0610*/  MOV R4, 0x630 ;  /* 0x0000063000047802 */ /* 0x000fce0000000f00 */
[----:B------:R-:W-:Y:S05]  /*0620*/  CALL.REL.NOINC `($__internal_7_$__cuda_sm3x_div_rn_noftz_f32_slowpath) ;  /* 0x0000000000747944 */ /* 0x000fea0003c00000 */
.L_x_251:
[----:B------:R-:W-:Y:S05]  /*0630*/  BSYNC.RECONVERGENT B0 ;  /* 0x0000000000007941 */ /* 0x000fea0003800200 */
.L_x_250:
[----:B------:R-:W0:Y:S01]  /*0640*/  LDC.64 R4, c[0x0][0x390] ;  /* 0x0000e400ff047b82 */ /* 0x000e220000000a00 */
[----:B------:R-:W-:Y:S01]  /*0650*/  FSEL R7, R0, RZ, P2 ;  /* 0x000000ff00077208 */ /* 0x000fe20001000000 */
[----:B0-----:R-:W-:-:S05]  /*0660*/  IMAD.WIDE R2, R2, 0x4, R4 ;  /* 0x0000000402027825 */ /* 0x001fca00078e0204 */
[----:B------:R-:W-:Y:S01]  /*0670*/  STG.E desc[UR8][R2.64], R7 ;  /* 0x0000000702007986 */ /* 0x000fe2000c101908 */
[----:B------:R-:W-:Y:S05]  /*0680*/  EXIT ;  /* 0x000000000000794d */ /* 0x000fea0003800000 */
        .weak           $__internal_6_$__cuda_sm20_sqrt_rn_f32_slowpath
        .type           $__internal_6_$__cuda_sm20_sqrt_rn_f32_slowpath,@function
        .size           $__internal_6_$__cuda_sm20_sqrt_rn_f32_slowpath,($__internal_7_$__cuda_sm3x_div_rn_noftz_f32_slowpath - $__internal_6_$__cuda_sm20_sqrt_rn_f32_slowpath)
$__internal_6_$__cuda_sm20_sqrt_rn_f32_slowpath:
        /* <DEDUP_REMOVED lines=19> */
.L_x_252:
[----:B------:R-:W-:Y:S02]  /*07c0*/  IMAD.MOV.U32 R0, RZ, RZ, R4 ;  /* 0x000000ffff007224 */ /* 0x000fe400078e0004 */
[----:B------:R-:W-:Y:S02]  /*07d0*/  IMAD.MOV.U32 R4, RZ, RZ, R11 ;  /* 0x000000ffff047224 */ /* 0x000fe400078e000b */
[----:B------:R-:W-:-:S04]  /*07e0*/  IMAD.MOV.U32 R5, RZ, RZ, 0x0 ;  /* 0x00000000ff057424 */ /* 0x000fc800078e00ff */
[----:B------:R-:W-:Y:S05]  /*07f0*/  RET.REL.NODEC R4 `(cosine_similarity_kernel) ;  /* 0xfffffff804007950 */ /* 0x000fea0003c3ffff */
        .weak           $__internal_7_$__cuda_sm3x_div_rn_noftz_f32_slowpath
        .type           $__internal_7_$__cuda_sm3x_div_rn_noftz_f32_slowpath,@function
        .size           $__internal_7_$__cuda_sm3x_div_rn_noftz_f32_slowpath,(.L_x_272 - $__internal_7_$__cuda_sm3x_div_rn_noftz_f32_slowpath)
$__internal_7_$__cuda_sm3x_div_rn_noftz_f32_slowpath:
[----:B------:R-:W-:Y:S01]  /*0800*/  SHF.R.U32.HI R5, RZ, 0x17, R6 ;  /* 0x00000017ff057819 */ /* 0x000fe20000011606 */
[----:B------:R-:W-:Y:S01]  /*0810*/  BSSY.RECONVERGENT B1, `(.L_x_253) ;  /* 0x0000063000017945 */ /* 0x000fe20003800200 */
[----:B------:R-:W-:Y:S02]  /*0820*/  SHF.R.U32.HI R0, RZ, 0x17, R3 ;  /* 0x00000017ff007819 */ /* 0x000fe40000011603 */
[----:B------:R-:W-:Y:S02]  /*0830*/  LOP3.LUT R13, R5, 0xff, RZ, 0xc0, !PT ;  /* 0x000000ff050d7812 */ /* 0x000fe400078ec0ff */
[----:B------:R-:W-:Y:S02]  /*0840*/  LOP3.LUT R10, R0, 0xff, RZ, 0xc0, !PT ;  /* 0x000000ff000a7812 */ /* 0x000fe400078ec0ff */
[----:B------:R-:W-:-:S03]  /*0850*/  IADD3 R8, PT, PT, R13, -0x1, RZ ;  /* 0xffffffff0d087810 */ /* 0x000fc60007ffe0ff */
[----:B------:R-:W-:Y:S01]  /*0860*/  VIADD R7, R10, 0xffffffff ;  /* 0xffffffff0a077836 */ /* 0x000fe20000000000 */
[----:B------:R-:W-:-:S04]  /*0870*/  ISETP.GT.U32.AND P0, PT, R8, 0xfd, PT ;  /* 0x000000fd0800780c */ /* 0x000fc80003f04070 */
[----:B------:R-:W-:-:S13]  /*0880*/  ISETP.GT.U32.OR P0, PT, R7, 0xfd, P0 ;  /* 0x000000fd0700780c */ /* 0x000fda0000704470 */
[----:B------:R-:W-:Y:S01]  /*0890*/  @!P0 IMAD.MOV.U32 R5, RZ, RZ, RZ ;  /* 0x000000ffff058224 */ /* 0x000fe200078e00ff */
[----:B------:R-:W-:Y:S06]  /*08a0*/  @!P0 BRA `(.L_x_254) ;  /* 0x0000000000608947 */ /* 0x000fec0003800000 */
[----:B------:R-:W-:Y:S01]  /*08b0*/  FSETP.GTU.FTZ.AND P0, PT, |R3|, +INF , PT ;  /* 0x7f8000000300780b */ /* 0x000fe20003f1c200 */
[----:B------:R-:W-:Y:S01]  /*08c0*/  IMAD.MOV.U32 R0, RZ, RZ, R6 ;  /* 0x000000ffff007224 */ /* 0x000fe200078e0006 */
        /* <DEDUP_REMOVED lines=17> */
[----:B------:R-:W-:Y:S01]  /*09e0*/  @P0 IMAD.MOV.U32 R5, RZ, RZ, RZ ;  /* 0x000000ffff050224 */ /* 0x000fe200078e00ff */
[----:B------:R-:W-:Y:S01]  /*09f0*/  @!P0 MOV R5, 0xffffffc0 ;  /* 0xffffffc000058802 */ /* 0x000fe20000000f00 */
[----:B------:R-:W-:Y:S01]  /*0a00*/  @!P0 FFMA R3, R3, 1.84467440737095516160e+19, RZ ;  /* 0x5f80000003038823 */ /* 0x000fe200000000ff */
[----:B------:R-:W-:-:S03]  /*0a10*/  @!P1 FFMA R6, R0, 1.84467440737095516160e+19, RZ ;  /* 0x5f80000000069823 */ /* 0x000fc600000000ff */
[----:B------:R-:W-:-:S07]  /*0a20*/  @!P1 VIADD R5, R5, 0x40 ;  /* 0x0000004005059836 */ /* 0x000fce0000000000 */
.L_x_254:
[----:B------:R-:W-:Y:S01]  /*0a30*/  LEA R7, R13, 0xc0800000, 0x17 ;  /* 0xc08000000d077811 */ /* 0x000fe200078eb8ff */
[----:B------:R-:W-:Y:S04]  /*0a40*/  BSSY.RECONVERGENT B2, `(.L_x_259) ;  /* 0x0000036000027945 */ /* 0x000fe80003800200 */
[----:B------:R-:W-:Y:S02]  /*0a50*/  IMAD.IADD R7, R6, 0x1, -R7 ;  /* 0x0000000106077824 */ /* 0x000fe400078e0a07 */
[----:B------:R-:W-:Y:S02]  /*0a60*/  VIADD R6, R10, 0xffffff81 ;  /* 0xffffff810a067836 */ /* 0x000fe40000000000 */
[----:B------:R-:W0:Y:S01]  /*0a70*/  MUFU.RCP R8, R7 ;  /* 0x0000000700087308 */ /* 0x000e220000001000 */
[----:B------:R-:W-:Y:S01]  /*0a80*/  FADD.FTZ R9, -R7, -RZ ;  /* 0x800000ff07097221 */ /* 0x000fe20000010100 */
[C---:B------:R-:W-:Y:S01]  /*0a90*/  IMAD R0, R6.reuse, -0x800000, R3 ;  /* 0xff80000006007824 */ /* 0x040fe200078e0203 */
[----:B------:R-:W-:-:S05]  /*0aa0*/  IADD3 R6, PT, PT, R6, 0x7f, -R13 ;  /* 0x0000007f06067810 */ /* 0x000fca0007ffe80d */
[----:B------:R-:W-:Y:S02]  /*0ab0*/  IMAD.IADD R6, R6, 0x1, R5 ;  /* 0x0000000106067824 */ /* 0x000fe400078e0205 */
        /* <DEDUP_REMOVED lines=9> */
[----:B------:R-:W-:-:S05]  /*0b50*/  IADD3 R7, PT, PT, R3, R6, RZ ;  /* 0x0000000603077210 */ /* 0x000fca0007ffe0ff */
        /* <DEDUP_REMOVED lines=11> */
[CCC-:B------:R-:W-:Y:S01]  /*0c10*/  FFMA.RM R6, R10.reuse, R8.reuse, R11.reuse ;  /* 0x000000080a067223 */ /* 0x1c0fe2000000400b */
[C---:B------:R-:W-:Y:S02]  /*0c20*/  ISETP.NE.AND P3, PT, R7.reuse, RZ, PT ;  /* 0x000000ff0700720c */ /* 0x040fe40003f65270 */
[----:B------:R-:W-:Y:S02]  /*0c30*/  ISETP.NE.AND P1, PT, R7, RZ, PT ;  /* 0x000000ff0700720c */ /* 0x000fe40003f25270 */
[----:B------:R-:W-:Y:S01]  /*0c40*/  LOP3.LUT R5, R3, 0x7fffff, RZ, 0xc0, !PT ;  /* 0x007fffff03057812 */ /* 0x000fe200078ec0ff */
[----:B------:R-:W-:Y:S01]  /*0c50*/  FFMA.RP R3, R10, R8, R11 ;  /* 0x000000080a037223 */ /* 0x000fe2000000800b */
[----:B------:R-:W-:Y:S02]  /*0c60*/  VIADD R8, R7, 0x20 ;  /* 0x0000002007087836 */ /* 0x000fe40000000000 */
[----:B------:R-:W-:Y:S01]  /*0c70*/  LOP3.LUT R5, R5, 0x800000, RZ, 0xfc, !PT ;  /* 0x0080000005057812 */ /* 0x000fe200078efcff */
[----:B------:R-:W-:Y:S01]  /*0c80*/  IMAD.MOV R7, RZ, RZ, -R7 ;  /* 0x000000ffff077224 */ /* 0x000fe200078e0a07 */
[----:B------:R-:W-:-:S02]  /*0c90*/  FSETP.NEU.FTZ.AND P0, PT, R3, R6, PT ;  /* 0x000000060300720b */ /* 0x000fc40003f1d000 */
[----:B------:R-:W-:Y:S02]  /*0ca0*/  SHF.L.U32 R8, R5, R8, RZ ;  /* 0x0000000805087219 */ /* 0x000fe400000006ff */
[----:B------:R-:W-:Y:S02]  /*0cb0*/  SEL R6, R7, RZ, P3 ;  /* 0x000000ff07067207 */ /* 0x000fe40001800000 */
[----:B------:R-:W-:Y:S02]  /*0cc0*/  ISETP.NE.AND P1, PT, R8, RZ, P1 ;  /* 0x000000ff0800720c */ /* 0x000fe40000f25270 */
[----:B------:R-:W-:Y:S02]  /*0cd0*/  SHF.R.U32.HI R6, RZ, R6, R5 ;  /* 0x00000006ff067219 */ /* 0x000fe40000011605 */
[----:B------:R-:W-:Y:S02]  /*0ce0*/  PLOP3.LUT P0, PT, P0, P1, PT, 0xf8, 0x8f ;  /* 0x00000000008f781c */ /* 0x000fe40000703f70 */
[----:B------:R-:W-:-:S02]  /*0cf0*/  SHF.R.U32.HI R8, RZ, 0x1, R6 ;  /* 0x00000001ff087819 */ /* 0x000fc40000011606 */
[----:B------:R-:W-:-:S04]  /*0d00*/  SEL R3, RZ, 0x1, !P0 ;  /* 0x00000001ff037807 */ /* 0x000fc80004000000 */
[----:B------:R-:W-:-:S04]  /*0d10*/  LOP3.LUT R3, R3, 0x1, R8, 0xf8, !PT ;  /* 0x0000000103037812 */ /* 0x000fc800078ef808 */
[----:B------:R-:W-:-:S04]  /*0d20*/  LOP3.LUT R3, R3, R6, RZ, 0xc0, !PT ;  /* 0x0000000603037212 */ /* 0x000fc800078ec0ff */
[----:B------:R-:W-:-:S04]  /*0d30*/  IADD3 R3, PT, PT, R8, R3, RZ ;  /* 0x0000000308037210 */ /* 0x000fc80007ffe0ff */
[----:B------:R-:W-:Y:S01]  /*0d40*/  LOP3.LUT R0, R3, R0, RZ, 0xfc, !PT ;  /* 0x0000000003007212 */ /* 0x000fe200078efcff */
[----:B------:R-:W-:Y:S06]  /*0d50*/  BRA `(.L_x_262) ;  /* 0x0000000000107947 */ /* 0x000fec0003800000 */
.L_x_261:
[----:B------:R-:W-:-:S04]  /*0d60*/  LOP3.LUT R0, R0, 0x80000000, RZ, 0xc0, !PT ;  /* 0x8000000000007812 */ /* 0x000fc800078ec0ff */
[----:B------:R-:W-:Y:S01]  /*0d70*/  LOP3.LUT R0, R0, 0x7f800000, RZ, 0xfc, !PT ;  /* 0x7f80000000007812 */ /* 0x000fe200078efcff */
[----:B------:R-:W-:Y:S06]  /*0d80*/  BRA `(.L_x_262) ;  /* 0x0000000000047947 */ /* 0x000fec0003800000 */
.L_x_260:
[----:B------:R-:W-:-:S07]  /*0d90*/  IMAD R0, R6, 0x800000, R0 ;  /* 0x0080000006007824 */ /* 0x000fce00078e0200 */
.L_x_262:
[----:B------:R-:W-:Y:S05]  /*0da0*/  BSYNC.RECONVERGENT B2 ;  /* 0x0000000000027941 */ /* 0x000fea0003800200 */
.L_x_259:
[----:B------:R-:W-:Y:S05]  /*0db0*/  BRA `(.L_x_263) ;  /* 0x0000000000207947 */ /* 0x000fea0003800000 */
.L_x_258:
[----:B------:R-:W-:-:S04]  /*0dc0*/  LOP3.LUT R0, R6, 0x80000000, R3, 0x48, !PT ;  /* 0x8000000006007812 */ /* 0x000fc800078e4803 */
[----:B------:R-:W-:Y:S01]  /*0dd0*/  LOP3.LUT R0, R0, 0x7f800000, RZ, 0xfc, !PT ;  /* 0x7f80000000007812 */ /* 0x000fe200078efcff */
[----:B------:R-:W-:Y:S06]  /*0de0*/  BRA `(.L_x_263) ;  /* 0x0000000000147947 */ /* 0x000fec0003800000 */
.L_x_257:
[----:B------:R-:W-:Y:S01]  /*0df0*/  LOP3.LUT R0, R6, 0x80000000, R3, 0x48, !PT ;  /* 0x8000000006007812 */ /* 0x000fe200078e4803 */
[----:B------:R-:W-:Y:S06]  /*0e00*/  BRA `(.L_x_263) ;  /* 0x00000000000c7947 */ /* 0x000fec0003800000 */
.L_x_256:
[----:B------:R-:W0:Y:S01]  /*0e10*/  MUFU.RSQ R0, -QNAN ;  /* 0xffc0000000007908 */ /* 0x000e220000001400 */
[----:B------:R-:W-:Y:S05]  /*0e20*/  BRA `(.L_x_263) ;  /* 0x0000000000047947 */ /* 0x000fea0003800000 */
.L_x_255:
[----:B------:R-:W-:-:S07]  /*0e30*/  FADD.FTZ R0, R3, R0 ;  /* 0x0000000003007221 */ /* 0x000fce0000010000 */
.L_x_263:
[----:B------:R-:W-:Y:S05]  /*0e40*/  BSYNC.RECONVERGENT B1 ;  /* 0x0000000000017941 */ /* 0x000fea0003800200 */
.L_x_253:
[----:B------:R-:W-:-:S04]  /*0e50*/  IMAD.MOV.U32 R5, RZ, RZ, 0x0 ;  /* 0x00000000ff057424 */ /* 0x000fc800078e00ff */
[----:B0-----:R-:W-:Y:S05]  /*0e60*/  RET.REL.NODEC R4 `(cosine_similarity_kernel) ;  /* 0xfffffff004647950 */ /* 0x001fea0003c3ffff */
.L_x_264:
        /* <DEDUP_REMOVED lines=9> */
.L_x_272:


//--------------------- .nv.shared.reserved.0     --------------------------
	.section	.nv.shared.reserved.0,"aw",@nobits
	.weak		__nv_reservedSMEM_offset_0_alias
	.size		__nv_reservedSMEM_offset_0_alias, 0, 64
	.other		__nv_reservedSMEM_offset_0_alias,@"STO_CUDA_RESERVED_SHARED STV_DEFAULT"
__nv_reservedSMEM_offset_0_alias:
	.zero		0
	.zero		64


//--------------------- .nv.shared.cosine_similarity_kernel --------------------------
	.section	.nv.shared.cosine_similarity_kernel,"aw",@nobits
	.sectionflags	@""
	.align	4
.nv.shared.cosine_similarity_kernel:
	.zero		9216


//--------------------- .nv.constant0.kmeans_update_kernel --------------------------
	.section	.nv.constant0.kmeans_update_kernel,"a",@progbits
	.sectionflags	@""
	.align	4
.nv.constant0.kmeans_update_kernel:
	.zero		940


//--------------------- .nv.constant0.memory_decay_kernel --------------------------
	.section	.nv.constant0.memory_decay_kernel,"a",@progbits
	.sectionflags	@""
	.align	4
.nv.constant0.memory_decay_kernel:
	.zero		924


//--------------------- .nv.constant0.extract_legal_features_kernel --------------------------
	.section	.nv.constant0.extract_legal_features_kernel,"a",@progbits
	.sectionflags	@""
	.align	4
.nv.constant0.extract_legal_features_kernel:
	.zero		944


//--------------------- .nv.constant0.attention_kernel --------------------------
	.section	.nv.constant0.attention_kernel,"a",@progbits
	.sectionflags	@""
	.align	4
.nv.constant0.attention_kernel:
	.zero		948


//--------------------- .nv.constant0.pairwise_distances_kernel --------------------------
	.section	.nv.constant0.pairwise_distances_kernel,"a",@progbits
	.sectionflags	@""
	.align	4
.nv.constant0.pairwise_distances_kernel:
	.zero		932


//--------------------- .nv.constant0.normalize_vectors_kernel --------------------------
	.section	.nv.constant0.normalize_vectors_kernel,"a",@progbits
	.sectionflags	@""
	.align	4
.nv.constant0.normalize_vectors_kernel:
	.zero		912


//--------------------- .nv.constant0.cosine_similarity_kernel --------------------------
	.section	.nv.constant0.cosine_similarity_kernel,"a",@progbits
	.sectionflags	@""
	.align	4
.nv.constant0.cosine_similarity_kernel:
	.zero		928


//--------------------- SYMBOLS --------------------------

	.type		.nv.reservedSmem.offset0,@object
	.size		.nv.reservedSmem.offset0,0x4
	.type		.nv.reservedSmem.cap,@object
	.size		.nv.reservedSmem.cap,0x4
